def attn_fwd(
    Q,
    K,
    V,
    Out,
    Lse,
    sm_scale,
    stride_qz,
    stride_qh,
    stride_qm,
    stride_qk,
    stride_kz,
    stride_kh,
    stride_kn,
    stride_kk,
    stride_vz,
    stride_vh,
    stride_vn,
    stride_vk,
    stride_oz,
    stride_oh,
    stride_om,
    stride_ok,
    seqlen_q,
    seqlen_k,
    BLOCK_M: tl.constexpr,
    BLOCK_N: tl.constexpr,
    HEAD_DIM: tl.constexpr,
    CAUSAL: tl.constexpr,
):
    start_m = tl.program_id(0)
    off_hz = tl.program_id(1)
    q_off = off_hz * stride_qh
    k_off = off_hz * stride_kh
    v_off = off_hz * stride_vh
    offs_m = start_m * BLOCK_M + tl.arange(0, BLOCK_M)
    offs_d = tl.arange(0, HEAD_DIM)
    offs_n = tl.arange(0, BLOCK_N)
    q_ptrs = Q + q_off + offs_m[:, None] * stride_qm + offs_d[None, :] * stride_qk
    k_ptrs = K + k_off + offs_d[:, None] * stride_kk + offs_n[None, :] * stride_kn
    v_ptrs = V + v_off + offs_n[:, None] * stride_vn + offs_d[None, :] * stride_vk
    m_i = tl.full([BLOCK_M], float("-inf"), dtype=tl.float32)
    l_i = tl.zeros([BLOCK_M], dtype=tl.float32) + 1.0
    acc = tl.zeros([BLOCK_M, HEAD_DIM], dtype=tl.float32)
    q = tl.load(q_ptrs)
    acc, l_i, m_i = _attn_fwd_inner(
        acc,
        l_i,
        m_i,
        q,
        k_ptrs,
        v_ptrs,
        sm_scale,
        stride_kn,
        stride_vn,
        start_m,
        seqlen_k,
        BLOCK_M,
        BLOCK_N,
        HEAD_DIM,
        CAUSAL,
    )
    acc = acc / l_i[:, None]
    lse = m_i + tl.math.log2(l_i) / 1.4426950408889634
    o_ptrs = (
        Out
        + off_hz * stride_oh
        + offs_m[:, None] * stride_om
        + offs_d[None, :] * stride_ok
    )
    tl.store(o_ptrs, acc.to(Out.dtype.element_ty))
    tl.store(Lse + off_hz * seqlen_q + offs_m, lse)

# config = {"BLOCK_M": 32, "BLOCK_N": 128, "HEAD_DIM": 32, "arch": "sm_100", "causal": true, "dtype": "fp16", "num_stages": 2, "num_warps": 8}
# arch = sm_100


// ===== COMPILED SASS (sm_100a) =====

	.target	sm_100a

	.elftype	@"ET_EXEC"


//--------------------- .note.nv.tkinfo           --------------------------
	.section	.note.nv.tkinfo,"",@"SHT_NOTE"
	.sectionflags	@"SHF_NOTE_NV_TKINFO"
	.tkinfo
        /*0018*/ 	.word	0x00000081
        /*0030*/ 	.string	""
        /*0030*/ 	.string	"ptxas-blackwell"
        /*0030*/ 	.string	"Cuda compilation tools, release 12.9, V12.9.86"
        /*0030*/ 	.string	"Build cuda_12.9.r12.9/compiler.36037853_0"
        /*0030*/ 	.string	"-v  -suppress-debug-info  -lineinfo  -arch sm_100a "



//--------------------- .note.nv.cuver            --------------------------
	.section	.note.nv.cuver,"",@"SHT_NOTE"
	.sectionflags	@"SHF_NOTE_NV_CUVER"
        /*0018*/ 	.short	0x0001
        /*001a*/ 	.short	0x0064
        /*001c*/ 	.short	0x0001
        /*001e*/ 	.short	0x0000
        /*0020*/ 	.short	0x0001
        /*0022*/ 	.short	0x0000


//--------------------- .nv.info                  --------------------------
	.section	.nv.info,"",@"SHT_CUDA_INFO"
	.align	4


	//----- nvinfo : EIATTR_REGCOUNT
	.align		4
        /*0000*/ 	.byte	0x04, 0x2f
        /*0002*/ 	.short	(.L_2 - .L_1)
	.align		4
.L_1:
        /*0004*/ 	.word	index@(attn_fwd)
        /*0008*/ 	.word	0x000000f2


	//----- nvinfo : EIATTR_FRAME_SIZE
	.align		4
.L_2:
        /*000c*/ 	.byte	0x04, 0x11
        /*000e*/ 	.short	(.L_4 - .L_3)
	.align		4
.L_3:
        /*0010*/ 	.word	index@(attn_fwd)
        /*0014*/ 	.word	0x00000000


	//----- nvinfo : EIATTR_MIN_STACK_SIZE
	.align		4
.L_4:
        /*0018*/ 	.byte	0x04, 0x12
        /*001a*/ 	.short	(.L_6 - .L_5)
	.align		4
.L_5:
        /*001c*/ 	.word	index@(attn_fwd)
        /*0020*/ 	.word	0x00000000
.L_6:


//--------------------- .nv.info.attn_fwd         --------------------------
	.section	.nv.info.attn_fwd,"",@"SHT_CUDA_INFO"
	.sectionflags	@""
	.align	4


	//----- nvinfo : EIATTR_CUDA_API_VERSION
	.align		4
        /*0000*/ 	.byte	0x04, 0x37
        /*0002*/ 	.short	(.L_8 - .L_7)
.L_7:
        /*0004*/ 	.word	0x00000081


	//----- nvinfo : EIATTR_KPARAM_INFO
	.align		4
.L_8:
        /*0008*/ 	.byte	0x04, 0x17
        /*000a*/ 	.short	(.L_10 - .L_9)
.L_9:
        /*000c*/ 	.word	0x00000000
        /*0010*/ 	.short	0x0019
        /*0012*/ 	.short	0x0080
        /*0014*/ 	.byte	0x00, 0xf4, 0x21, 0x00


	//----- nvinfo : EIATTR_KPARAM_INFO
	.align		4
.L_10:
        /*0018*/ 	.byte	0x04, 0x17
        /*001a*/ 	.short	(.L_12 - .L_11)
.L_11:
        /*001c*/ 	.word	0x00000000
        /*0020*/ 	.short	0x0018
        /*0022*/ 	.short	0x0078
        /*0024*/ 	.byte	0x00, 0xf4, 0x21, 0x00


	//----- nvinfo : EIATTR_KPARAM_INFO
	.align		4
.L_12:
        /*0028*/ 	.byte	0x04, 0x17
        /*002a*/ 	.short	(.L_14 - .L_13)
.L_13:
        /*002c*/ 	.word	0x00000000
        /*0030*/ 	.short	0x0017
        /*0032*/ 	.short	0x0070
        /*0034*/ 	.byte	0x00, 0xf0, 0x11, 0x00


	//----- nvinfo : EIATTR_KPARAM_INFO
	.align		4
.L_14:
        /*0038*/ 	.byte	0x04, 0x17
        /*003a*/ 	.short	(.L_16 - .L_15)
.L_15:
        /*003c*/ 	.word	0x00000000
        /*0040*/ 	.short	0x0016
        /*0042*/ 	.short	0x006c
        /*0044*/ 	.byte	0x00, 0xf0, 0x11, 0x00


	//----- nvinfo : EIATTR_KPARAM_INFO
	.align		4
.L_16:
        /*0048*/ 	.byte	0x04, 0x17
        /*004a*/ 	.short	(.L_18 - .L_17)
.L_17:
        /*004c*/ 	.word	0x00000000
        /*0050*/ 	.short	0x0015
        /*0052*/ 	.short	0x0068
        /*0054*/ 	.byte	0x00, 0xf0, 0x11, 0x00


	//----- nvinfo : EIATTR_KPARAM_INFO
	.align		4
.L_18:
        /*0058*/ 	.byte	0x04, 0x17
        /*005a*/ 	.short	(.L_20 - .L_19)
.L_19:
        /*005c*/ 	.word	0x00000000
        /*0060*/ 	.short	0x0014
        /*0062*/ 	.short	0x0064
        /*0064*/ 	.byte	0x00, 0xf0, 0x11, 0x00


	//----- nvinfo : EIATTR_KPARAM_INFO
	.align		4
.L_20:
        /*0068*/ 	.byte	0x04, 0x17
        /*006a*/ 	.short	(.L_22 - .L_21)
.L_21:
        /*006c*/ 	.word	0x00000000
        /*0070*/ 	.short	0x0013
        /*0072*/ 	.short	0x0060
        /*0074*/ 	.byte	0x00, 0xf0, 0x11, 0x00


	//----- nvinfo : EIATTR_KPARAM_INFO
	.align		4
.L_22:
        /*0078*/ 	.byte	0x04, 0x17
        /*007a*/ 	.short	(.L_24 - .L_23)
.L_23:
        /*007c*/ 	.word	0x00000000
        /*0080*/ 	.short	0x0012
        /*0082*/ 	.short	0x005c
        /*0084*/ 	.byte	0x00, 0xf0, 0x11, 0x00


	//----- nvinfo : EIATTR_KPARAM_INFO
	.align		4
.L_24:
        /*0088*/ 	.byte	0x04, 0x17
        /*008a*/ 	.short	(.L_26 - .L_25)
.L_25:
        /*008c*/ 	.word	0x00000000
        /*0090*/ 	.short	0x0011
        /*0092*/ 	.short	0x0058
        /*0094*/ 	.byte	0x00, 0xf0, 0x11, 0x00


	//----- nvinfo : EIATTR_KPARAM_INFO
	.align		4
.L_26:
        /*0098*/ 	.byte	0x04, 0x17
        /*009a*/ 	.short	(.L_28 - .L_27)
.L_27:
        /*009c*/ 	.word	0x00000000
        /*00a0*/ 	.short	0x0010
        /*00a2*/ 	.short	0x0054
        /*00a4*/ 	.byte	0x00, 0xf0, 0x11, 0x00


	//----- nvinfo : EIATTR_KPARAM_INFO
	.align		4
.L_28:
        /*00a8*/ 	.byte	0x04, 0x17
        /*00aa*/ 	.short	(.L_30 - .L_29)
.L_29:
        /*00ac*/ 	.word	0x00000000
        /*00b0*/ 	.short	0x000f
        /*00b2*/ 	.short	0x0050
        /*00b4*/ 	.byte	0x00, 0xf0, 0x11, 0x00


	//----- nvinfo : EIATTR_KPARAM_INFO
	.align		4
.L_30:
        /*00b8*/ 	.byte	0x04, 0x17
        /*00ba*/ 	.short	(.L_32 - .L_31)
.L_31:
        /*00bc*/ 	.word	0x00000000
        /*00c0*/ 	.short	0x000e
        /*00c2*/ 	.short	0x004c
        /*00c4*/ 	.byte	0x00, 0xf0, 0x11, 0x00


	//----- nvinfo : EIATTR_KPARAM_INFO
	.align		4
.L_32:
        /*00c8*/ 	.byte	0x04, 0x17
        /*00ca*/ 	.short	(.L_34 - .L_33)
.L_33:
        /*00cc*/ 	.word	0x00000000
        /*00d0*/ 	.short	0x000d
        /*00d2*/ 	.short	0x0048
        /*00d4*/ 	.byte	0x00, 0xf0, 0x11, 0x00


	//----- nvinfo : EIATTR_KPARAM_INFO
	.align		4
.L_34:
        /*00d8*/ 	.byte	0x04, 0x17
        /*00da*/ 	.short	(.L_36 - .L_35)
.L_35:
        /*00dc*/ 	.word	0x00000000
        /*00e0*/ 	.short	0x000c
        /*00e2*/ 	.short	0x0044
        /*00e4*/ 	.byte	0x00, 0xf0, 0x11, 0x00


	//----- nvinfo : EIATTR_KPARAM_INFO
	.align		4
.L_36:
        /*00e8*/ 	.byte	0x04, 0x17
        /*00ea*/ 	.short	(.L_38 - .L_37)
.L_37:
        /*00ec*/ 	.word	0x00000000
        /*00f0*/ 	.short	0x000b
        /*00f2*/ 	.short	0x0040
        /*00f4*/ 	.byte	0x00, 0xf0, 0x11, 0x00


	//----- nvinfo : EIATTR_KPARAM_INFO
	.align		4
.L_38:
        /*00f8*/ 	.byte	0x04, 0x17
        /*00fa*/ 	.short	(.L_40 - .L_39)
.L_39:
        /*00fc*/ 	.word	0x00000000
        /*0100*/ 	.short	0x000a
        /*0102*/ 	.short	0x003c
        /*0104*/ 	.byte	0x00, 0xf0, 0x11, 0x00


	//----- nvinfo : EIATTR_KPARAM_INFO
	.align		4
.L_40:
        /*0108*/ 	.byte	0x04, 0x17
        /*010a*/ 	.short	(.L_42 - .L_41)
.L_41:
        /*010c*/ 	.word	0x00000000
        /*0110*/ 	.short	0x0009
        /*0112*/ 	.short	0x0038
        /*0114*/ 	.byte	0x00, 0xf0, 0x11, 0x00


	//----- nvinfo : EIATTR_KPARAM_INFO
	.align		4
.L_42:
        /*0118*/ 	.byte	0x04, 0x17
        /*011a*/ 	.short	(.L_44 - .L_43)
.L_43:
        /*011c*/ 	.word	0x00000000
        /*0120*/ 	.short	0x0008
        /*0122*/ 	.short	0x0034
        /*0124*/ 	.byte	0x00, 0xf0, 0x11, 0x00


	//----- nvinfo : EIATTR_KPARAM_INFO
	.align		4
.L_44:
        /*0128*/ 	.byte	0x04, 0x17
        /*012a*/ 	.short	(.L_46 - .L_45)
.L_45:
        /*012c*/ 	.word	0x00000000
        /*0130*/ 	.short	0x0007
        /*0132*/ 	.short	0x0030
        /*0134*/ 	.byte	0x00, 0xf0, 0x11, 0x00


	//----- nvinfo : EIATTR_KPARAM_INFO
	.align		4
.L_46:
        /*0138*/ 	.byte	0x04, 0x17
        /*013a*/ 	.short	(.L_48 - .L_47)
.L_47:
        /*013c*/ 	.word	0x00000000
        /*0140*/ 	.short	0x0006
        /*0142*/ 	.short	0x002c
        /*0144*/ 	.byte	0x00, 0xf0, 0x11, 0x00


	//----- nvinfo : EIATTR_KPARAM_INFO
	.align		4
.L_48:
        /*0148*/ 	.byte	0x04, 0x17
        /*014a*/ 	.short	(.L_50 - .L_49)
.L_49:
        /*014c*/ 	.word	0x00000000
        /*0150*/ 	.short	0x0005
        /*0152*/ 	.short	0x0028
        /*0154*/ 	.byte	0x00, 0xf0, 0x11, 0x00


	//----- nvinfo : EIATTR_KPARAM_INFO
	.align		4
.L_50:
        /*0158*/ 	.byte	0x04, 0x17
        /*015a*/ 	.short	(.L_52 - .L_51)
.L_51:
        /*015c*/ 	.word	0x00000000
        /*0160*/ 	.short	0x0004
        /*0162*/ 	.short	0x0020
        /*0164*/ 	.byte	0x00, 0xf4, 0x21, 0x00


	//----- nvinfo : EIATTR_KPARAM_INFO
	.align		4
.L_52:
        /*0168*/ 	.byte	0x04, 0x17
        /*016a*/ 	.short	(.L_54 - .L_53)
.L_53:
        /*016c*/ 	.word	0x00000000
        /*0170*/ 	.short	0x0003
        /*0172*/ 	.short	0x0018
        /*0174*/ 	.byte	0x00, 0xf4, 0x21, 0x00


	//----- nvinfo : EIATTR_KPARAM_INFO
	.align		4
.L_54:
        /*0178*/ 	.byte	0x04, 0x17
        /*017a*/ 	.short	(.L_56 - .L_55)
.L_55:
        /*017c*/ 	.word	0x00000000
        /*0180*/ 	.short	0x0002
        /*0182*/ 	.short	0x0010
        /*0184*/ 	.byte	0x00, 0xf4, 0x21, 0x00


	//----- nvinfo : EIATTR_KPARAM_INFO
	.align		4
.L_56:
        /*0188*/ 	.byte	0x04, 0x17
        /*018a*/ 	.short	(.L_58 - .L_57)
.L_57:
        /*018c*/ 	.word	0x00000000
        /*0190*/ 	.short	0x0001
        /*0192*/ 	.short	0x0008
        /*0194*/ 	.byte	0x00, 0xf4, 0x21, 0x00


	//----- nvinfo : EIATTR_KPARAM_INFO
	.align		4
.L_58:
        /*0198*/ 	.byte	0x04, 0x17
        /*019a*/ 	.short	(.L_60 - .L_59)
.L_59:
        /*019c*/ 	.word	0x00000000
        /*01a0*/ 	.short	0x0000
        /*01a2*/ 	.short	0x0000
        /*01a4*/ 	.byte	0x00, 0xf4, 0x21, 0x00


	//----- nvinfo : EIATTR_SPARSE_MMA_MASK
	.align		4
.L_60:
        /*01a8*/ 	.byte	0x03, 0x50
        /*01aa*/ 	.short	0x0000


	//----- nvinfo : EIATTR_MAXREG_COUNT
	.align		4
        /*01ac*/ 	.byte	0x03, 0x1b
        /*01ae*/ 	.short	0x00ff


	//----- nvinfo : EIATTR_NUM_BARRIERS
	.align		4
        /*01b0*/ 	.byte	0x02, 0x4c
        /*01b2*/ 	.byte	0x01
	.zero		1


	//----- nvinfo : EIATTR_COOP_GROUP_MASK_REGIDS
	.align		4
        /*01b4*/ 	.byte	0x04, 0x29
        /*01b6*/ 	.short	(.L_62 - .L_61)


	//   ....[0]....
.L_61:
        /*01b8*/ 	.word	0xffffffff


	//   ....[1]....
        /*01bc*/ 	.word	0xffffffff


	//   ....[2]....
        /*01c0*/ 	.word	0xffffffff


	//   ....[3]....
        /*01c4*/ 	.word	0xffffffff


	//   ....[4]....
        /*01c8*/ 	.word	0xffffffff


	//   ....[5]....
        /*01cc*/ 	.word	0xffffffff


	//   ....[6]....
        /*01d0*/ 	.word	0xffffffff


	//   ....[7]....
        /*01d4*/ 	.word	0xffffffff


	//----- nvinfo : EIATTR_COOP_GROUP_INSTR_OFFSETS
	.align		4
.L_62:
        /*01d8*/ 	.byte	0x04, 0x28
        /*01da*/ 	.short	(.L_64 - .L_63)


	//   ....[0]....
.L_63:
        /*01dc*/ 	.word	0x00002430


	//   ....[1]....
        /*01e0*/ 	.word	0x000025a0


	//   ....[2]....
        /*01e4*/ 	.word	0x00002cb0


	//   ....[3]....
        /*01e8*/ 	.word	0x00002e50


	//   ....[4]....
        /*01ec*/ 	.word	0x00004190


	//   ....[5]....
        /*01f0*/ 	.word	0x000041a0


	//   ....[6]....
        /*01f4*/ 	.word	0x00004220


	//   ....[7]....
        /*01f8*/ 	.word	0x00004230


	//----- nvinfo : EIATTR_VRC_CTA_INIT_COUNT
	.align		4
.L_64:
        /*01fc*/ 	.byte	0x02, 0x4a
	.zero		1
	.zero		1


	//----- nvinfo : EIATTR_EXIT_INSTR_OFFSETS
	.align		4
        /*0200*/ 	.byte	0x04, 0x1c
        /*0202*/ 	.short	(.L_66 - .L_65)


	//   ....[0]....
.L_65:
        /*0204*/ 	.word	0x00004fd0


	//   ....[1]....
        /*0208*/ 	.word	0x00005000


	//----- nvinfo : EIATTR_REQNTID
	.align		4
.L_66:
        /*020c*/ 	.byte	0x04, 0x10
        /*020e*/ 	.short	(.L_68 - .L_67)
.L_67:
        /*0210*/ 	.word	0x00000100
        /*0214*/ 	.word	0x00000001
        /*0218*/ 	.word	0x00000001


	//----- nvinfo : EIATTR_CBANK_PARAM_SIZE
	.align		4
.L_68:
        /*021c*/ 	.byte	0x03, 0x19
        /*021e*/ 	.short	0x0088


	//----- nvinfo : EIATTR_PARAM_CBANK
	.align		4
        /*0220*/ 	.byte	0x04, 0x0a
        /*0222*/ 	.short	(.L_70 - .L_69)
	.align		4
.L_69:
        /*0224*/ 	.word	index@(.nv.constant0.attn_fwd)
        /*0228*/ 	.short	0x0380
        /*022a*/ 	.short	0x0088


	//----- nvinfo : EIATTR_SW_WAR
	.align		4
.L_70:
        /*022c*/ 	.byte	0x04, 0x36
        /*022e*/ 	.short	(.L_72 - .L_71)
.L_71:
        /*0230*/ 	.word	0x00000008
.L_72:


//--------------------- .nv.compat                --------------------------
	.section	.nv.compat,"",@"SHT_CUDA_COMPAT_INFO"
	.align	4
        /*0000*/ 	.byte	0x02, 0x02, 0x01, 0x00, 0x02, 0x05, 0x05, 0x00, 0x02, 0x03, 0x00, 0x00, 0x02, 0x06, 0x01, 0x00


//--------------------- .nv.callgraph             --------------------------
	.section	.nv.callgraph,"",@"SHT_CUDA_CALLGRAPH"
	.align	4
	.sectionentsize	8
	.align		4
        /*0000*/ 	.word	0x00000000
	.align		4
        /*0004*/ 	.word	0xffffffff
	.align		4
        /*0008*/ 	.word	0x00000000
	.align		4
        /*000c*/ 	.word	0xfffffffe
	.align		4
        /*0010*/ 	.word	0x00000000
	.align		4
        /*0014*/ 	.word	0xfffffffd
	.align		4
        /*0018*/ 	.word	0x00000000
	.align		4
        /*001c*/ 	.word	0xfffffffc


//--------------------- .nv.constant4             --------------------------
	.section	.nv.constant4,"a",@progbits
	.align	8
	.align		8
.nv.constant4:
        /*0000*/ 	.dword	_$_str


//--------------------- .text.attn_fwd            --------------------------
	.section	.text.attn_fwd,"ax",@progbits
	.align	128
        .global         attn_fwd
        .type           attn_fwd,@function
        .size           attn_fwd,(.L_x_3 - attn_fwd)
        .other          attn_fwd,@"STO_CUDA_ENTRY STV_DEFAULT"
attn_fwd:
.text.attn_fwd:
[----:B------:R-:W0:Y:S01]  /*0000*/  LDC R1, c[0x0][0x37c] ;  /* 0x0000df00ff017b82 */ /* 0x000e220000000800 */
[----:B------:R-:W1:Y:S07]  /*0010*/  S2R R17, SR_CTAID.X ;  /* 0x0000000000117919 */ /* 0x000e6e0000002500 */
[----:B------:R-:W2:Y:S01]  /*0020*/  S2UR UR7, SR_CTAID.Y ;  /* 0x00000000000779c3 */ /* 0x000ea20000002600 */
[----:B------:R-:W2:Y:S01]  /*0030*/  LDCU.64 UR4, c[0x0][0x3b0] ;  /* 0x00007600ff0477ac */ /* 0x000ea20008000a00 */
[----:B------:R-:W3:Y:S01]  /*0040*/  S2R R0, SR_TID.X ;  /* 0x0000000000007919 */ /* 0x000ee20000002100 */
[----:B------:R-:W4:Y:S05]  /*0050*/  LDCU.64 UR10, c[0x0][0x358] ;  /* 0x00006b00ff0a77ac */ /* 0x000f2a0008000a00 */
[----:B------:R-:W5:Y:S08]  /*0060*/  LDC R9, c[0x0][0x3b8] ;  /* 0x0000ee00ff097b82 */ /* 0x000f700000000800 */
[----:B------:R-:W0:Y:S01]  /*0070*/  LDC.64 R10, c[0x0][0x380] ;  /* 0x0000e000ff0a7b82 */ /* 0x000e220000000a00 */
[----:B--2---:R-:W-:-:S04]  /*0080*/  UIMAD UR4, UR7, UR4, URZ ;  /* 0x00000004070472a4 */ /* 0x004fc8000f8e02ff */
[----:B------:R-:W-:Y:S01]  /*0090*/  USHF.L.U32 UR6, UR4, 0x1, URZ ;  /* 0x0000000104067899 */ /* 0x000fe200080006ff */
[----:B-1----:R-:W-:Y:S01]  /*00a0*/  IMAD.SHL.U32 R17, R17, 0x20, RZ ;  /* 0x0000002011117824 */ /* 0x002fe200078e00ff */
[----:B---3--:R-:W-:-:S04]  /*00b0*/  SHF.R.U32.HI R4, RZ, 0x5, R0 ;  /* 0x00000005ff047819 */ /* 0x008fc80000011600 */
[----:B------:R-:W-:Y:S02]  /*00c0*/  LOP3.LUT R2, R17, 0x1f, R0, 0xf8, !PT ;  /* 0x0000001f11027812 */ /* 0x000fe400078ef800 */
[----:B------:R-:W-:Y:S02]  /*00d0*/  SGXT.U32 R4, R4, 0x3 ;  /* 0x000000030404781a */ /* 0x000fe40000000000 */
[----:B------:R-:W-:Y:S01]  /*00e0*/  LEA.HI R6, R0, 0x18, RZ, 0x1b ;  /* 0x0000001800067811 */ /* 0x000fe200078fd8ff */
[----:B------:R-:W-:Y:S01]  /*00f0*/  IMAD R3, R2, UR5, RZ ;  /* 0x0000000502037c24 */ /* 0x000fe2000f8e02ff */
[----:B------:R-:W-:Y:S01]  /*0100*/  UIMAD.WIDE UR4, UR4, 0x2, URZ ;  /* 0x00000002040478a5 */ /* 0x000fe2000f8e02ff */
[----:B-----5:R-:W-:Y:S02]  /*0110*/  IMAD R7, R4, R9, RZ ;  /* 0x0000000904077224 */ /* 0x020fe400078e02ff */
[C---:B------:R-:W-:Y:S02]  /*0120*/  IMAD.SHL.U32 R5, R3.reuse, 0x2, RZ ;  /* 0x0000000203057824 */ /* 0x040fe400078e00ff */
[----:B------:R-:W-:-:S03]  /*0130*/  IMAD.HI R8, R3, 0x2, RZ ;  /* 0x0000000203087827 */ /* 0x000fc600078e02ff */
[----:B0-----:R-:W-:Y:S01]  /*0140*/  IADD3 R14, P0, P1, R5, UR6, R10 ;  /* 0x00000006050e7c10 */ /* 0x001fe2000f91e00a */
[----:B------:R-:W-:Y:S02]  /*0150*/  IMAD R3, R9, 0x8, R7 ;  /* 0x0000000809037824 */ /* 0x000fe400078e0207 */
[----:B------:R-:W-:Y:S01]  /*0160*/  IMAD R15, R6, R9, RZ ;  /* 0x00000009060f7224 */ /* 0x000fe200078e02ff */
[----:B------:R-:W-:Y:S02]  /*0170*/  IADD3.X R16, PT, PT, R8, UR5, R11, P0, P1 ;  /* 0x0000000508107c10 */ /* 0x000fe400087e240b */
[----:B------:R-:W-:Y:S02]  /*0180*/  LEA R8, P0, R7, R14, 0x1 ;  /* 0x0000000e07087211 */ /* 0x000fe400078008ff */
[----:B------:R-:W-:Y:S02]  /*0190*/  LEA R5, R9, R3, 0x3 ;  /* 0x0000000309057211 */ /* 0x000fe400078e18ff */
[----:B------:R-:W-:-:S02]  /*01a0*/  LEA.HI.X.SX32 R9, R7, R16, 0x1, P0 ;  /* 0x0000001007097211 */ /* 0x000fc400000f0eff */
[-C--:B------:R-:W-:Y:S02]  /*01b0*/  LEA R10, P1, R3, R14.reuse, 0x1 ;  /* 0x0000000e030a7211 */ /* 0x080fe400078208ff */
[-C--:B------:R-:W-:Y:S01]  /*01c0*/  LEA R12, P2, R5, R14.reuse, 0x1 ;  /* 0x0000000e050c7211 */ /* 0x080fe200078408ff */
[----:B----4-:R0:W2:Y:S01]  /*01d0*/  LDG.E.U16 R8, desc[UR10][R8.64] ;  /* 0x0000000a08087981 */ /* 0x0100a2000c1e1500 */
[----:B------:R-:W-:Y:S02]  /*01e0*/  LEA R14, P3, R15, R14, 0x1 ;  /* 0x0000000e0f0e7211 */ /* 0x000fe400078608ff */
[-C--:B------:R-:W-:Y:S02]  /*01f0*/  LEA.HI.X.SX32 R11, R3, R16.reuse, 0x1, P1 ;  /* 0x00000010030b7211 */ /* 0x080fe400008f0eff */
[-C--:B------:R-:W-:Y:S02]  /*0200*/  LEA.HI.X.SX32 R13, R5, R16.reuse, 0x1, P2 ;  /* 0x00000010050d7211 */ /* 0x080fe400010f0eff */
[----:B------:R-:W-:Y:S01]  /*0210*/  LEA.HI.X.SX32 R15, R15, R16, 0x1, P3 ;  /* 0x000000100f0f7211 */ /* 0x000fe200018f0eff */
[----:B------:R1:W3:Y:S04]  /*0220*/  LDG.E.U16 R10, desc[UR10][R10.64] ;  /* 0x0000000a0a0a7981 */ /* 0x0002e8000c1e1500 */
[----:B------:R-:W4:Y:S04]  /*0230*/  LDG.E.U16 R12, desc[UR10][R12.64] ;  /* 0x0000000a0c0c7981 */ /* 0x000f28000c1e1500 */
[----:B------:R-:W5:Y:S01]  /*0240*/  LDG.E.U16 R14, desc[UR10][R14.64] ;  /* 0x0000000a0e0e7981 */ /* 0x000f62000c1e1500 */
[----:B------:R-:W0:Y:S01]  /*0250*/  S2UR UR6, SR_CgaCtaId ;  /* 0x00000000000679c3 */ /* 0x000e220000008800 */
[C---:B------:R-:W-:Y:S01]  /*0260*/  LOP3.LUT R3, R0.reuse, 0xc0, RZ, 0xc0, !PT ;  /* 0x000000c000037812 */ /* 0x040fe200078ec0ff */
[----:B------:R-:W-:Y:S01]  /*0270*/  UMOV UR4, 0x400 ;  /* 0x0000040000047882 */ /* 0x000fe20000000000 */
[----:B------:R-:W-:-:S02]  /*0280*/  IMAD.SHL.U32 R5, R0, 0x2, RZ ;  /* 0x0000000200057824 */ /* 0x000fc400078e00ff */
[----:B------:R-:W-:-:S04]  /*0290*/  SHF.R.U32.HI R16, RZ, 0x2, R3 ;  /* 0x00000002ff107819 */ /* 0x000fc80000011603 */
[----:B------:R-:W-:Y:S01]  /*02a0*/  LOP3.LUT R7, R16, 0x1fe, R5, 0x78, !PT ;  /* 0x000001fe10077812 */ /* 0x000fe200078e7805 */
[----:B0-----:R-:W-:Y:S01]  /*02b0*/  ULEA UR6, UR6, UR4, 0x18 ;  /* 0x0000000406067291 */ /* 0x001fe2000f8ec0ff */
[----:B------:R-:W-:Y:S01]  /*02c0*/  IMAD.MOV.U32 R29, RZ, RZ, -0x800000 ;  /* 0xff800000ff1d7424 */ /* 0x000fe200078e00ff */
[----:B------:R-:W-:Y:S01]  /*02d0*/  MOV R16, 0x3f800000 ;  /* 0x3f80000000107802 */ /* 0x000fe20000000f00 */
[----:B------:R-:W-:Y:S01]  /*02e0*/  IMAD.MOV.U32 R28, RZ, RZ, 0x3f800000 ;  /* 0x3f800000ff1c7424 */ /* 0x000fe200078e00ff */
[----:B------:R-:W-:Y:S01]  /*02f0*/  CS2R R96, SRZ ;  /* 0x0000000000607805 */ /* 0x000fe2000001ff00 */
[----:B------:R-:W-:Y:S01]  /*0300*/  IMAD.MOV.U32 R32, RZ, RZ, -0x800000 ;  /* 0xff800000ff207424 */ /* 0x000fe200078e00ff */
[----:B------:R-:W-:Y:S02]  /*0310*/  CS2R R98, SRZ ;  /* 0x0000000000627805 */ /* 0x000fe4000001ff00 */
[----:B------:R-:W-:Y:S02]  /*0320*/  CS2R R100, SRZ ;  /* 0x0000000000647805 */ /* 0x000fe4000001ff00 */
[----:B------:R-:W-:-:S02]  /*0330*/  CS2R R102, SRZ ;  /* 0x0000000000667805 */ /* 0x000fc4000001ff00 */
[----:B------:R-:W-:Y:S02]  /*0340*/  CS2R R104, SRZ ;  /* 0x0000000000687805 */ /* 0x000fe4000001ff00 */
[----:B------:R-:W-:Y:S02]  /*0350*/  CS2R R106, SRZ ;  /* 0x00000000006a7805 */ /* 0x000fe4000001ff00 */
[----:B------:R-:W-:Y:S02]  /*0360*/  CS2R R108, SRZ ;  /* 0x00000000006c7805 */ /* 0x000fe4000001ff00 */
[----:B------:R-:W-:Y:S02]  /*0370*/  CS2R R110, SRZ ;  /* 0x00000000006e7805 */ /* 0x000fe4000001ff00 */
[C---:B------:R-:W-:Y:S01]  /*0380*/  LOP3.LUT R9, R0.reuse, 0x20, RZ, 0xc0, !PT ;  /* 0x0000002000097812 */ /* 0x040fe200078ec0ff */
[----:B-1----:R-:W-:Y:S01]  /*0390*/  IMAD.SHL.U32 R11, R0, 0x20, RZ ;  /* 0x00000020000b7824 */ /* 0x002fe200078e00ff */
[----:B--2---:R0:W-:Y:S02]  /*03a0*/  STS.U16 [R7+UR6+0x2000], R8 ;  /* 0x0020000807007988 */ /* 0x0041e40008000406 */
[----:B0-----:R-:W-:-:S04]  /*03b0*/  IADD3 R8, PT, PT, R17, 0x20, RZ ;  /* 0x0000002011087810 */ /* 0x001fc80007ffe0ff */
[----:B------:R-:W-:Y:S01]  /*03c0*/  ISETP.GE.AND P0, PT, R8, 0x1, PT ;  /* 0x000000010800780c */ /* 0x000fe20003f06270 */
[----:B---3--:R0:W-:Y:S04]  /*03d0*/  STS.U16 [R7+UR6+0x2200], R10 ;  /* 0x0022000a07007988 */ /* 0x0081e80008000406 */
[----:B----4-:R1:W-:Y:S04]  /*03e0*/  STS.U16 [R7+UR6+0x2400], R12 ;  /* 0x0024000c07007988 */ /* 0x0103e80008000406 */
[----:B-----5:R1:W-:Y:S01]  /*03f0*/  STS.U16 [R7+UR6+0x2600], R14 ;  /* 0x0026000e07007988 */ /* 0x0203e20008000406 */
[----:B0-----:R-:W-:-:S03]  /*0400*/  IMAD.SHL.U32 R10, R0, 0x8, RZ ;  /* 0x00000008000a7824 */ /* 0x001fc600078e00ff */
[----:B------:R-:W-:Y:S05]  /*0410*/  @!P0 BRA `(.L_x_0) ;  /* 0x0000003c00e88947 */ /* 0x000fea0003800000 */
[----:B-1----:R-:W0:Y:S01]  /*0420*/  LDC.64 R12, c[0x0][0x3c0] ;  /* 0x0000f000ff0c7b82 */ /* 0x002e220000000a00 */
[----:B------:R-:W1:Y:S01]  /*0430*/  LDCU UR4, c[0x0][0x3c8] ;  /* 0x00007900ff0477ac */ /* 0x000e620008000800 */
[C---:B------:R-:W-:Y:S02]  /*0440*/  LOP3.LUT R16, R0.reuse, 0x1f, RZ, 0xc0, !PT ;  /* 0x0000001f00107812 */ /* 0x040fe400078ec0ff */
[----:B------:R-:W-:Y:S02]  /*0450*/  CS2R R96, SRZ ;  /* 0x0000000000607805 */ /* 0x000fe4000001ff00 */
[----:B------:R-:W-:Y:S01]  /*0460*/  SHF.R.U32.HI R19, RZ, 0x2, R0 ;  /* 0x00000002ff137819 */ /* 0x000fe20000011600 */
[----:B------:R-:W2:Y:S01]  /*0470*/  LDCU.64 UR8, c[0x0][0x388] ;  /* 0x00007100ff0877ac */ /* 0x000ea20008000a00 */
[----:B------:R-:W-:Y:S02]  /*0480*/  SHF.R.U32.HI R18, RZ, 0x1, R9 ;  /* 0x00000001ff127819 */ /* 0x000fe40000011609 */
[----:B------:R-:W-:Y:S01]  /*0490*/  CS2R R98, SRZ ;  /* 0x0000000000627805 */ /* 0x000fe2000001ff00 */
[----:B------:R-:W3:Y:S01]  /*04a0*/  LDC.64 R14, c[0x0][0x3d0] ;  /* 0x0000f400ff0e7b82 */ /* 0x000ee20000000a00 */
[----:B------:R-:W-:-:S02]  /*04b0*/  LOP3.LUT P0, RZ, R0, 0x80, RZ, 0xc0, !PT ;  /* 0x0000008000ff7812 */ /* 0x000fc4000780c0ff */
[----:B------:R-:W-:Y:S02]  /*04c0*/  CS2R R100, SRZ ;  /* 0x0000000000647805 */ /* 0x000fe4000001ff00 */
[C---:B------:R-:W-:Y:S02]  /*04d0*/  LOP3.LUT R31, R0.reuse, 0x7, RZ, 0xc0, !PT ;  /* 0x00000007001f7812 */ /* 0x040fe400078ec0ff */
[----:B------:R-:W-:Y:S02]  /*04e0*/  CS2R R102, SRZ ;  /* 0x0000000000667805 */ /* 0x000fe4000001ff00 */
[----:B------:R-:W-:Y:S02]  /*04f0*/  SEL R27, RZ, 0x110, !P0 ;  /* 0x00000110ff1b7807 */ /* 0x000fe40004000000 */
[----:B------:R-:W-:Y:S02]  /*0500*/  CS2R R104, SRZ ;  /* 0x0000000000687805 */ /* 0x000fe4000001ff00 */
[----:B------:R-:W-:Y:S01]  /*0510*/  LOP3.LUT R23, R11, 0x200, RZ, 0xc0, !PT ;  /* 0x000002000b177812 */ /* 0x000fe200078ec0ff */
[----:B------:R-:W4:Y:S01]  /*0520*/  LDC R35, c[0x0][0x3d8] ;  /* 0x0000f600ff237b82 */ /* 0x000f220000000800 */
[----:B------:R-:W-:-:S02]  /*0530*/  LEA.HI R24, R0, 0x78, RZ, 0x1b ;  /* 0x0000007800187811 */ /* 0x000fc400078fd8ff */
[----:B------:R-:W-:Y:S01]  /*0540*/  CS2R R106, SRZ ;  /* 0x00000000006a7805 */ /* 0x000fe2000001ff00 */
[----:B-1----:R-:W-:Y:S01]  /*0550*/  IMAD R20, R16, UR4, RZ ;  /* 0x0000000410147c24 */ /* 0x002fe2000f8e02ff */
[----:B------:R-:W1:Y:S01]  /*0560*/  LDCU.64 UR4, c[0x0][0x390] ;  /* 0x00007200ff0477ac */ /* 0x000e620008000a00 */
[----:B------:R-:W-:Y:S02]  /*0570*/  MOV R40, 0xff800000 ;  /* 0xff80000000287802 */ /* 0x000fe40000000f00 */
[----:B------:R-:W-:Y:S02]  /*0580*/  CS2R R108, SRZ ;  /* 0x00000000006c7805 */ /* 0x000fe4000001ff00 */
[----:B------:R-:W-:Y:S01]  /*0590*/  MOV R41, 0xff800000 ;  /* 0xff80000000297802 */ /* 0x000fe20000000f00 */
[----:B0-----:R-:W-:Y:S01]  /*05a0*/  IMAD R16, R12, UR7, RZ ;  /* 0x000000070c107c24 */ /* 0x001fe2000f8e02ff */
[----:B------:R-:W-:Y:S01]  /*05b0*/  SGXT.U32 R12, R19, 0x3 ;  /* 0x00000003130c781a */ /* 0x000fe20000000000 */
[----:B------:R-:W-:Y:S01]  /*05c0*/  IMAD R26, R4, R13, RZ ;  /* 0x0000000d041a7224 */ /* 0x000fe200078e02ff */
[----:B------:R-:W-:Y:S01]  /*05d0*/  SHF.L.U32 R22, R20, 0x1, RZ ;  /* 0x0000000114167819 */ /* 0x000fe200000006ff */
[C---:B------:R-:W-:Y:S01]  /*05e0*/  IMAD.SHL.U32 R19, R16.reuse, 0x2, RZ ;  /* 0x0000000210137824 */ /* 0x040fe200078e00ff */
[----:B------:R-:W-:Y:S01]  /*05f0*/  LOP3.LUT R12, R17, R18, R12, 0xfe, !PT ;  /* 0x00000012110c7212 */ /* 0x000fe200078efe0c */
[----:B------:R-:W-:Y:S01]  /*0600*/  IMAD.HI R16, R16, 0x2, RZ ;  /* 0x0000000210107827 */ /* 0x000fe200078e02ff */
[----:B------:R-:W-:-:S02]  /*0610*/  LOP3.LUT R18, R0, 0x7f, RZ, 0xc0, !PT ;  /* 0x0000007f00127812 */ /* 0x000fc400078ec0ff */
[----:B------:R-:W-:Y:S02]  /*0620*/  CS2R R110, SRZ ;  /* 0x00000000006e7805 */ /* 0x000fe4000001ff00 */
[----:B--2---:R-:W-:Y:S01]  /*0630*/  IADD3 R161, P1, P2, R22, UR8, R19 ;  /* 0x0000000816a17c10 */ /* 0x004fe2000fa3e013 */
[----:B---3--:R-:W-:Y:S01]  /*0640*/  IMAD R14, R14, UR7, RZ ;  /* 0x000000070e0e7c24 */ /* 0x008fe2000f8e02ff */
[----:B------:R-:W-:Y:S01]  /*0650*/  LOP3.LUT R22, R10, 0x30, RZ, 0xc0, !PT ;  /* 0x000000300a167812 */ /* 0x000fe200078ec0ff */
[----:B------:R-:W-:Y:S01]  /*0660*/  IMAD R25, R18, R15, RZ ;  /* 0x0000000f12197224 */ /* 0x000fe200078e02ff */
[----:B------:R-:W-:Y:S01]  /*0670*/  LOP3.LUT R17, R5, 0x10, RZ, 0xc0, !PT ;  /* 0x0000001005117812 */ /* 0x000fe200078ec0ff */
[----:B------:R-:W-:-:S03]  /*0680*/  IMAD.HI R19, R20, 0x2, RZ ;  /* 0x0000000214137827 */ /* 0x000fc600078e02ff */
[----:B------:R-:W-:Y:S01]  /*0690*/  LOP3.LUT R17, R17, 0x20, R0, 0xf8, !PT ;  /* 0x0000002011117812 */ /* 0x000fe200078ef800 */
[----:B------:R-:W-:Y:S01]  /*06a0*/  IMAD.SHL.U32 R20, R14, 0x2, RZ ;  /* 0x000000020e147824 */ /* 0x000fe200078e00ff */
[----:B------:R-:W-:Y:S01]  /*06b0*/  IADD3.X R33, PT, PT, R19, UR9, R16, P1, P2 ;  /* 0x0000000913217c10 */ /* 0x000fe20008fe4410 */
[----:B------:R-:W-:Y:S01]  /*06c0*/  IMAD.SHL.U32 R21, R25, 0x2, RZ ;  /* 0x0000000219157824 */ /* 0x000fe200078e00ff */
[----:B------:R-:W-:Y:S01]  /*06d0*/  SHF.R.U32.HI R16, RZ, 0x7, R0 ;  /* 0x00000007ff107819 */ /* 0x000fe20000011600 */
[----:B------:R-:W-:Y:S01]  /*06e0*/  IMAD R32, R31, 0x40, R22 ;  /* 0x000000401f207824 */ /* 0x000fe200078e0216 */
[----:B------:R-:W-:Y:S01]  /*06f0*/  SHF.L.U32 R22, R18, 0x1, RZ ;  /* 0x0000000112167819 */ /* 0x000fe200000006ff */
[----:B------:R-:W-:Y:S01]  /*0700*/  IMAD R24, R24, R13, RZ ;  /* 0x0000000d18187224 */ /* 0x000fe200078e02ff */
[----:B-1----:R-:W-:Y:S01]  /*0710*/  IADD3 R62, P0, P1, R21, UR4, R20 ;  /* 0x00000004153e7c10 */ /* 0x002fe2000f91e014 */
[----:B------:R-:W-:Y:S01]  /*0720*/  IMAD.HI R28, R25, 0x2, RZ ;  /* 0x00000002191c7827 */ /* 0x000fe200078e02ff */
[----:B------:R-:W-:Y:S01]  /*0730*/  LEA.HI R20, R0, 0x38, RZ, 0x1b ;  /* 0x0000003800147811 */ /* 0x000fe200078fd8ff */
[----:B------:R-:W-:Y:S01]  /*0740*/  UMOV UR4, URZ ;  /* 0x000000ff00047c82 */ /* 0x000fe20008000000 */
[----:B------:R-:W-:-:S02]  /*0750*/  LOP3.LUT R18, R32, R17, RZ, 0x3c, !PT ;  /* 0x0000001120127212 */ /* 0x000fc400078e3cff */
[----:B------:R-:W-:Y:S01]  /*0760*/  LOP3.LUT R17, R27, R22, RZ, 0x3c, !PT ;  /* 0x000000161b117212 */ /* 0x000fe200078e3cff */
[----:B------:R-:W-:Y:S01]  /*0770*/  IMAD R19, R20, R13, RZ ;  /* 0x0000000d14137224 */ /* 0x000fe200078e02ff */
[C---:B------:R-:W-:Y:S02]  /*0780*/  LEA R20, R13.reuse, R26, 0x3 ;  /* 0x0000001a0d147211 */ /* 0x040fe400078e18ff */
[----:B------:R-:W-:Y:S01]  /*0790*/  IADD3 R18, PT, PT, R18, UR6, R23 ;  /* 0x0000000612127c10 */ /* 0x000fe2000fffe017 */
[----:B------:R-:W-:Y:S01]  /*07a0*/  IMAD.HI R23, R14, 0x2, RZ ;  /* 0x000000020e177827 */ /* 0x000fe200078e02ff */
[----:B------:R-:W-:Y:S02]  /*07b0*/  LEA.HI R22, R0, 0x58, RZ, 0x1b ;  /* 0x0000005800167811 */ /* 0x000fe400078fd8ff */
[----:B------:R-:W-:Y:S01]  /*07c0*/  SGXT.U32 R16, R16, 0x1 ;  /* 0x000000011010781a */ /* 0x000fe20000000000 */
[C---:B------:R-:W-:Y:S01]  /*07d0*/  IMAD R14, R13.reuse, 0x8, R20 ;  /* 0x000000080d0e7824 */ /* 0x040fe200078e0214 */
[----:B------:R-:W-:Y:S01]  /*07e0*/  LEA R186, P6, R20, R161, 0x1 ;  /* 0x000000a114ba7211 */ /* 0x000fe200078c08ff */
[----:B------:R-:W-:Y:S01]  /*07f0*/  IMAD R21, R22, R13, RZ ;  /* 0x0000000d16157224 */ /* 0x000fe200078e02ff */
[----:B------:R-:W-:Y:S01]  /*0800*/  LEA R188, P2, R26, R161, 0x1 ;  /* 0x000000a11abc7211 */ /* 0x000fe200078408ff */
[----:B----4-:R-:W-:Y:S01]  /*0810*/  IMAD R27, R16, R35, RZ ;  /* 0x00000023101b7224 */ /* 0x010fe200078e02ff */
[----:B------:R-:W-:Y:S01]  /*0820*/  LEA R22, R13, R14, 0x4 ;  /* 0x0000000e0d167211 */ /* 0x000fe200078e20ff */
[----:B------:R-:W-:Y:S01]  /*0830*/  IMAD R16, R6, R13, RZ ;  /* 0x0000000d06107224 */ /* 0x000fe200078e02ff */
[----:B------:R-:W-:Y:S01]  /*0840*/  LEA.HI.X.SX32 R187, R20, R33, 0x1, P6 ;  /* 0x0000002114bb7211 */ /* 0x000fe200030f0eff */
[----:B------:R-:W-:Y:S01]  /*0850*/  IMAD R25, R35, 0x2, R27 ;  /* 0x0000000223197824 */ /* 0x000fe200078e021b */
[-C--:B------:R-:W-:Y:S01]  /*0860*/  LEA R184, P5, R14, R161.reuse, 0x1 ;  /* 0x000000a10eb87211 */ /* 0x080fe200078a08ff */
[----:B------:R-:W-:Y:S01]  /*0870*/  IMAD R20, R13, 0x8, R22 ;  /* 0x000000080d147824 */ /* 0x000fe200078e0216 */
[----:B------:R-:W-:-:S02]  /*0880*/  LEA R182, P4, R16, R161, 0x1 ;  /* 0x000000a110b67211 */ /* 0x000fc400078808ff */
[-C--:B------:R-:W-:Y:S02]  /*0890*/  LEA.HI.X.SX32 R185, R14, R33.reuse, 0x1, P5 ;  /* 0x000000210eb97211 */ /* 0x080fe400028f0eff */
[----:B------:R-:W-:Y:S02]  /*08a0*/  LEA R14, R13, R20, 0x3 ;  /* 0x000000140d0e7211 */ /* 0x000fe400078e18ff */
[----:B------:R-:W-:Y:S01]  /*08b0*/  LEA.HI.X.SX32 R189, R26, R33, 0x1, P2 ;  /* 0x000000211abd7211 */ /* 0x000fe200010f0eff */
[----:B------:R-:W-:Y:S01]  /*08c0*/  IMAD R26, R35, 0x2, R25 ;  /* 0x00000002231a7824 */ /* 0x000fe200078e0219 */
[----:B------:R-:W-:Y:S02]  /*08d0*/  LEA R166, P2, R21, R161, 0x1 ;  /* 0x000000a115a67211 */ /* 0x000fe400078408ff */
[----:B------:R-:W-:Y:S01]  /*08e0*/  LEA.HI.X.SX32 R183, R16, R33, 0x1, P4 ;  /* 0x0000002110b77211 */ /* 0x000fe200020f0eff */
[----:B------:R-:W-:Y:S01]  /*08f0*/  IMAD R16, R13, 0x10, R14 ;  /* 0x000000100d107824 */ /* 0x000fe200078e020e */
[----:B------:R-:W-:-:S02]  /*0900*/  LEA R158, P6, R24, R161, 0x1 ;  /* 0x000000a1189e7211 */ /* 0x000fc400078c08ff */
[----:B------:R-:W-:Y:S02]  /*0910*/  LEA.HI.X.SX32 R167, R21, R33, 0x1, P2 ;  /* 0x0000002115a77211 */ /* 0x000fe400010f0eff */
[----:B------:R-:W-:Y:S02]  /*0920*/  LEA R180, P2, R22, R161, 0x1 ;  /* 0x000000a116b47211 */ /* 0x000fe400078408ff */
[----:B------:R-:W-:Y:S02]  /*0930*/  LEA.HI.X.SX32 R159, R24, R33, 0x1, P6 ;  /* 0x00000021189f7211 */ /* 0x000fe400030f0eff */
[----:B------:R-:W-:Y:S02]  /*0940*/  LEA R174, P3, R19, R161, 0x1 ;  /* 0x000000a113ae7211 */ /* 0x000fe400078608ff */
[----:B------:R-:W-:Y:S02]  /*0950*/  LEA R24, R13, R16, 0x3 ;  /* 0x000000100d187211 */ /* 0x000fe400078e18ff */
[----:B------:R-:W-:-:S02]  /*0960*/  LEA.HI.X.SX32 R181, R22, R33, 0x1, P2 ;  /* 0x0000002116b57211 */ /* 0x000fc400010f0eff */
[----:B------:R-:W-:Y:S01]  /*0970*/  LEA.HI.X.SX32 R175, R19, R33, 0x1, P3 ;  /* 0x0000002113af7211 */ /* 0x000fe200018f0eff */
[----:B------:R-:W-:Y:S01]  /*0980*/  IMAD R19, R35, 0x2, R26 ;  /* 0x0000000223137824 */ /* 0x000fe200078e021a */
[-C--:B------:R-:W-:Y:S01]  /*0990*/  LEA R178, P2, R20, R161.reuse, 0x1 ;  /* 0x000000a114b27211 */ /* 0x080fe200078408ff */
[----:B------:R-:W-:Y:S01]  /*09a0*/  IMAD R22, R13, 0x8, R24 ;  /* 0x000000080d167824 */ /* 0x000fe200078e0218 */
[----:B------:R-:W-:Y:S01]  /*09b0*/  LEA R176, P3, R14, R161, 0x1 ;  /* 0x000000a10eb07211 */ /* 0x000fe200078608ff */
[----:B------:R-:W-:Y:S01]  /*09c0*/  IMAD R21, R35, 0x2, R19 ;  /* 0x0000000223157824 */ /* 0x000fe200078e0213 */
[-C--:B------:R-:W-:Y:S01]  /*09d0*/  LEA.HI.X.SX32 R179, R20, R33.reuse, 0x1, P2 ;  /* 0x0000002114b37211 */ /* 0x080fe200010f0eff */
[C---:B------:R-:W-:Y:S01]  /*09e0*/  IMAD R20, R13.reuse, 0x10, R22 ;  /* 0x000000100d147824 */ /* 0x040fe200078e0216 */
[----:B------:R-:W-:Y:S02]  /*09f0*/  LEA.HI.X.SX32 R177, R14, R33, 0x1, P3 ;  /* 0x000000210eb17211 */ /* 0x000fe400018f0eff */
[----:B------:R-:W-:Y:S01]  /*0a00*/  LEA R172, P2, R16, R161, 0x1 ;  /* 0x000000a110ac7211 */ /* 0x000fe200078408ff */
[----:B------:R-:W-:Y:S01]  /*0a10*/  IMAD R14, R13, 0x8, R20 ;  /* 0x000000080d0e7824 */ /* 0x000fe200078e0214 */
[----:B------:R-:W-:-:S02]  /*0a20*/  LEA R29, R35, R21, 0x1 ;  /* 0x00000015231d7211 */ /* 0x000fc400078e08ff */
[----:B------:R-:W-:Y:S01]  /*0a30*/  LEA.HI.X.SX32 R173, R16, R33, 0x1, P2 ;  /* 0x0000002110ad7211 */ /* 0x000fe200010f0eff */
[----:B------:R-:W-:Y:S01]  /*0a40*/  IMAD R16, R13, 0x8, R14 ;  /* 0x000000080d107824 */ /* 0x000fe200078e020e */
[C---:B------:R-:W-:Y:S02]  /*0a50*/  LEA R30, R35.reuse, R29, 0x1 ;  /* 0x0000001d231e7211 */ /* 0x040fe400078e08ff */
[-C--:B------:R-:W-:Y:S02]  /*0a60*/  LEA R162, P4, R14, R161.reuse, 0x1 ;  /* 0x000000a10ea27211 */ /* 0x080fe400078808ff */
[----:B------:R-:W-:Y:S02]  /*0a70*/  LEA R170, P3, R24, R161, 0x1 ;  /* 0x000000a118aa7211 */ /* 0x000fe400078608ff */
[----:B------:R-:W-:Y:S01]  /*0a80*/  LEA.HI.X.SX32 R163, R14, R33, 0x1, P4 ;  /* 0x000000210ea37211 */ /* 0x000fe200020f0eff */
[----:B------:R-:W-:Y:S01]  /*0a90*/  IMAD R14, R35, 0x2, R30 ;  /* 0x00000002230e7824 */ /* 0x000fe200078e021e */
[----:B------:R-:W-:-:S02]  /*0aa0*/  LEA R160, P5, R16, R161, 0x1 ;  /* 0x000000a110a07211 */ /* 0x000fc400078a08ff */
[----:B------:R-:W-:Y:S02]  /*0ab0*/  LEA.HI.X.SX32 R171, R24, R33, 0x1, P3 ;  /* 0x0000002118ab7211 */ /* 0x000fe400018f0eff */
[-C--:B------:R-:W-:Y:S02]  /*0ac0*/  LEA R168, P2, R22, R161.reuse, 0x1 ;  /* 0x000000a116a87211 */ /* 0x080fe400078408ff */
[----:B------:R-:W-:Y:S02]  /*0ad0*/  LEA R164, P3, R20, R161, 0x1 ;  /* 0x000000a114a47211 */ /* 0x000fe400078608ff */
[-C--:B------:R-:W-:Y:S02]  /*0ae0*/  LEA.HI.X.SX32 R161, R16, R33.reuse, 0x1, P5 ;  /* 0x0000002110a17211 */ /* 0x080fe400028f0eff */
[C---:B------:R-:W-:Y:S02]  /*0af0*/  LEA R16, R35.reuse, R14, 0x1 ;  /* 0x0000000e23107211 */ /* 0x040fe400078e08ff */
[----:B------:R-:W-:Y:S01]  /*0b00*/  IADD3.X R23, PT, PT, R28, UR5, R23, P0, P1 ;  /* 0x000000051c177c10 */ /* 0x000fe200087e2417 */
[----:B------:R-:W-:Y:S01]  /*0b10*/  IMAD.MOV.U32 R28, RZ, RZ, 0x3f800000 ;  /* 0x3f800000ff1c7424 */ /* 0x000fe200078e00ff */
[-C--:B------:R-:W-:Y:S01]  /*0b20*/  LEA.HI.X.SX32 R165, R20, R33.reuse, 0x1, P3 ;  /* 0x0000002114a57211 */ /* 0x080fe200018f0eff */
[----:B------:R-:W-:Y:S01]  /*0b30*/  IMAD R20, R35, 0x2, R16 ;  /* 0x0000000223147824 */ /* 0x000fe200078e0210 */
[-C--:B------:R-:W-:Y:S01]  /*0b40*/  LEA R156, P0, R27, R62.reuse, 0x1 ;  /* 0x0000003e1b9c7211 */ /* 0x080fe200078008ff */
[----:B------:R-:W0:Y:S01]  /*0b50*/  LDCU UR5, c[0x0][0x3a8] ;  /* 0x00007500ff0577ac */ /* 0x000e220008000800 */
[----:B------:R-:W-:Y:S01]  /*0b60*/  LEA.HI.X.SX32 R169, R22, R33, 0x1, P2 ;  /* 0x0000002116a97211 */ /* 0x000fe200010f0eff */
[----:B------:R-:W-:Y:S01]  /*0b70*/  IMAD R22, R35, 0x2, R20 ;  /* 0x0000000223167824 */ /* 0x000fe200078e0214 */
[----:B------:R-:W-:-:S02]  /*0b80*/  LEA R154, P1, R25, R62, 0x1 ;  /* 0x0000003e199a7211 */ /* 0x000fc400078208ff */
[-C--:B------:R-:W-:Y:S02]  /*0b90*/  LEA.HI.X.SX32 R157, R27, R23.reuse, 0x1, P0 ;  /* 0x000000171b9d7211 */ /* 0x080fe400000f0eff */
[-C--:B------:R-:W-:Y:S02]  /*0ba0*/  LEA R150, P0, R19, R62.reuse, 0x1 ;  /* 0x0000003e13967211 */ /* 0x080fe400078008ff */
[-C--:B------:R-:W-:Y:S02]  /*0bb0*/  LEA.HI.X.SX32 R155, R25, R23.reuse, 0x1, P1 ;  /* 0x00000017199b7211 */ /* 0x080fe400008f0eff */
[-C--:B------:R-:W-:Y:S02]  /*0bc0*/  LEA R152, P2, R26, R62.reuse, 0x1 ;  /* 0x0000003e1a987211 */ /* 0x080fe400078408ff */
[----:B------:R-:W-:Y:S02]  /*0bd0*/  LEA R148, P1, R21, R62, 0x1 ;  /* 0x0000003e15947211 */ /* 0x000fe400078208ff */
[----:B------:R-:W-:-:S02]  /*0be0*/  LEA.HI.X.SX32 R151, R19, R23, 0x1, P0 ;  /* 0x0000001713977211 */ /* 0x000fc400000f0eff */
[----:B------:R-:W-:Y:S02]  /*0bf0*/  LEA R19, R35, R22, 0x1 ;  /* 0x0000001623137211 */ /* 0x000fe400078e08ff */
[-C--:B------:R-:W-:Y:S02]  /*0c00*/  LEA.HI.X.SX32 R153, R26, R23.reuse, 0x1, P2 ;  /* 0x000000171a997211 */ /* 0x080fe400010f0eff */
[-C--:B------:R-:W-:Y:S01]  /*0c10*/  LEA.HI.X.SX32 R149, R21, R23.reuse, 0x1, P1 ;  /* 0x0000001715957211 */ /* 0x080fe200008f0eff */
[----:B------:R-:W-:Y:S01]  /*0c20*/  IMAD R21, R35, 0x2, R19 ;  /* 0x0000000223157824 */ /* 0x000fe200078e0213 */
[CC--:B------:R-:W-:Y:S02]  /*0c30*/  LEA R42, P2, R29.reuse, R62.reuse, 0x1 ;  /* 0x0000003e1d2a7211 */ /* 0x0c0fe400078408ff */
[----:B------:R-:W-:Y:S02]  /*0c40*/  LEA R46, P1, R14, R62, 0x1 ;  /* 0x0000003e0e2e7211 */ /* 0x000fe400078208ff */
[----:B------:R-:W-:-:S02]  /*0c50*/  LEA.HI.X.SX32 R43, R29, R23, 0x1, P2 ;  /* 0x000000171d2b7211 */ /* 0x000fc400010f0eff */
[-C--:B------:R-:W-:Y:S01]  /*0c60*/  LEA.HI.X.SX32 R47, R14, R23.reuse, 0x1, P1 ;  /* 0x000000170e2f7211 */ /* 0x080fe200008f0eff */
[----:B------:R-:W-:Y:S01]  /*0c70*/  IMAD R14, R35, 0x2, R21 ;  /* 0x00000002230e7824 */ /* 0x000fe200078e0215 */
[-C--:B------:R-:W-:Y:S02]  /*0c80*/  LEA R48, P2, R16, R62.reuse, 0x1 ;  /* 0x0000003e10307211 */ /* 0x080fe400078408ff */
[-C--:B------:R-:W-:Y:S02]  /*0c90*/  LEA R44, P0, R30, R62.reuse, 0x1 ;  /* 0x0000003e1e2c7211 */ /* 0x080fe400078008ff */
[-C--:B------:R-:W-:Y:S02]  /*0ca0*/  LEA.HI.X.SX32 R49, R16, R23.reuse, 0x1, P2 ;  /* 0x0000001710317211 */ /* 0x080fe400010f0eff */
[----:B------:R-:W-:Y:S02]  /*0cb0*/  LEA.HI.X.SX32 R45, R30, R23, 0x1, P0 ;  /* 0x000000171e2d7211 */ /* 0x000fe400000f0eff */
[----:B------:R-:W-:-:S02]  /*0cc0*/  LEA R54, P2, R19, R62, 0x1 ;  /* 0x0000003e13367211 */ /* 0x000fc400078408ff */
[----:B------:R-:W-:Y:S02]  /*0cd0*/  LEA R16, R35, R14, 0x1 ;  /* 0x0000000e23107211 */ /* 0x000fe400078e08ff */
[-C--:B------:R-:W-:Y:S02]  /*0ce0*/  LEA R50, P0, R20, R62.reuse, 0x1 ;  /* 0x0000003e14327211 */ /* 0x080fe400078008ff */
[-C--:B------:R-:W-:Y:S02]  /*0cf0*/  LEA R52, P1, R22, R62.reuse, 0x1 ;  /* 0x0000003e16347211 */ /* 0x080fe400078208ff */
[-C--:B------:R-:W-:Y:S01]  /*0d00*/  LEA.HI.X.SX32 R55, R19, R23.reuse, 0x1, P2 ;  /* 0x0000001713377211 */ /* 0x080fe200010f0eff */
[----:B------:R-:W-:Y:S01]  /*0d10*/  IMAD R19, R35, 0x2, R16 ;  /* 0x0000000223137824 */ /* 0x000fe200078e0210 */
[----:B------:R-:W-:Y:S01]  /*0d20*/  LEA.HI.X.SX32 R51, R20, R23, 0x1, P0 ;  /* 0x0000001714337211 */ /* 0x000fe200000f0eff */
[----:B------:R-:W-:Y:S01]  /*0d30*/  IMAD R20, R31, 0x110, RZ ;  /* 0x000001101f147824 */ /* 0x000fe200078e02ff */
[----:B------:R-:W-:-:S02]  /*0d40*/  LEA R56, P0, R21, R62, 0x1 ;  /* 0x0000003e15387211 */ /* 0x000fc400078008ff */
[-C--:B------:R-:W-:Y:S01]  /*0d50*/  LEA.HI.X.SX32 R53, R22, R23.reuse, 0x1, P1 ;  /* 0x0000001716357211 */ /* 0x080fe200008f0eff */
[----:B------:R-:W-:Y:S01]  /*0d60*/  IMAD.MOV.U32 R22, RZ, RZ, RZ ;  /* 0x000000ffff167224 */ /* 0x000fe200078e00ff */
[-C--:B------:R-:W-:Y:S02]  /*0d70*/  LEA R58, P1, R14, R62.reuse, 0x1 ;  /* 0x0000003e0e3a7211 */ /* 0x080fe400078208ff */
[-C--:B------:R-:W-:Y:S02]  /*0d80*/  LEA R60, P2, R16, R62.reuse, 0x1 ;  /* 0x0000003e103c7211 */ /* 0x080fe400078408ff */
[----:B------:R-:W-:Y:S02]  /*0d90*/  LEA R62, P3, R19, R62, 0x1 ;  /* 0x0000003e133e7211 */ /* 0x000fe400078608ff */
[----:B------:R-:W-:Y:S02]  /*0da0*/  LEA.HI.X.SX32 R57, R21, R23, 0x1, P0 ;  /* 0x0000001715397211 */ /* 0x000fe400000f0eff */
[----:B------:R-:W-:-:S02]  /*0db0*/  LOP3.LUT R21, R20, 0x30, R5, 0x78, !PT ;  /* 0x0000003014157812 */ /* 0x000fc400078e7805 */
[-C--:B------:R-:W-:Y:S01]  /*0dc0*/  LEA.HI.X.SX32 R59, R14, R23.reuse, 0x1, P1 ;  /* 0x000000170e3b7211 */ /* 0x080fe200008f0eff */
[----:B------:R-:W-:Y:S01]  /*0dd0*/  IMAD.MOV.U32 R14, RZ, RZ, RZ ;  /* 0x000000ffff0e7224 */ /* 0x000fe200078e00ff */
[-C--:B------:R-:W-:Y:S01]  /*0de0*/  LEA.HI.X.SX32 R61, R16, R23.reuse, 0x1, P2 ;  /* 0x00000017103d7211 */ /* 0x080fe200010f0eff */
[----:B------:R-:W-:Y:S01]  /*0df0*/  IMAD.MOV.U32 R16, RZ, RZ, 0x3f800000 ;  /* 0x3f800000ff107424 */ /* 0x000fe200078e00ff */
[----:B------:R-:W-:Y:S02]  /*0e00*/  LEA.HI.X.SX32 R63, R19, R23, 0x1, P3 ;  /* 0x00000017133f7211 */ /* 0x000fe400018f0eff */
[----:B------:R-:W-:Y:S02]  /*0e10*/  LOP3.LUT R19, R5, 0x6, RZ, 0xc0, !PT ;  /* 0x0000000605137812 */ /* 0x000fe400078ec0ff */
[----:B------:R-:W-:Y:S02]  /*0e20*/  LOP3.LUT R23, R32, 0x30, R5, 0x78, !PT ;  /* 0x0000003020177812 */ /* 0x000fe400078e7805 */
[----:B------:R-:W-:-:S02]  /*0e30*/  LOP3.LUT R24, R12, 0x8, RZ, 0xfc, !PT ;  /* 0x000000080c187812 */ /* 0x000fc400078efcff */
[C---:B------:R-:W-:Y:S02]  /*0e40*/  LOP3.LUT R25, R17.reuse, 0x20, RZ, 0x3c, !PT ;  /* 0x0000002011197812 */ /* 0x040fe400078e3cff */
[C---:B------:R-:W-:Y:S02]  /*0e50*/  LOP3.LUT R26, R17.reuse, 0x40, RZ, 0x3c, !PT ;  /* 0x00000040111a7812 */ /* 0x040fe400078e3cff */
[----:B------:R-:W-:Y:S02]  /*0e60*/  LOP3.LUT R27, R17, 0x60, RZ, 0x3c, !PT ;  /* 0x00000060111b7812 */ /* 0x000fe400078e3cff */
[----:B0-----:R-:W-:-:S07]  /*0e70*/  LOP3.LUT R20, R21, 0x40, RZ, 0x3c, !PT ;  /* 0x0000004015147812 */ /* 0x001fce00078e3cff */
.L_x_1:
[----:B------:R-:W-:-:S04]  /*0e80*/  IMAD.WIDE R30, R22, 0x2, R188 ;  /* 0x00000002161e7825 */ /* 0x000fc800078e02bc */
[C---:B------:R-:W-:Y:S01]  /*0e90*/  IMAD.WIDE R36, R22.reuse, 0x2, R182 ;  /* 0x0000000216247825 */ /* 0x040fe200078e02b6 */
[----:B------:R0:W2:Y:S03]  /*0ea0*/  LDG.E.U16 R74, desc[UR10][R30.64] ;  /* 0x0000000a1e4a7981 */ /* 0x0000a6000c1e1500 */
[C---:B------:R-:W-:Y:S01]  /*0eb0*/  IMAD.WIDE R38, R22.reuse, 0x2, R180 ;  /* 0x0000000216267825 */ /* 0x040fe200078e02b4 */
[----:B------:R1:W3:Y:S03]  /*0ec0*/  LDG.E.U16 R80, desc[UR10][R36.64] ;  /* 0x0000000a24507981 */ /* 0x0002e6000c1e1500 */
[C---:B------:R-:W-:Y:S01]  /*0ed0*/  IMAD.WIDE R64, R22.reuse, 0x2, R178 ;  /* 0x0000000216407825 */ /* 0x040fe200078e02b2 */
[----:B------:R4:W5:Y:S03]  /*0ee0*/  LDG.E.U16 R82, desc[UR10][R38.64] ;  /* 0x0000000a26527981 */ /* 0x000966000c1e1500 */
[C---:B------:R-:W-:Y:S01]  /*0ef0*/  IMAD.WIDE R32, R22.reuse, 0x2, R186 ;  /* 0x0000000216207825 */ /* 0x040fe200078e02ba */
[----:B------:R1:W5:Y:S03]  /*0f00*/  LDG.E.U16 R84, desc[UR10][R64.64] ;  /* 0x0000000a40547981 */ /* 0x000366000c1e1500 */
[C---:B------:R-:W-:Y:S01]  /*0f10*/  IMAD.WIDE R34, R22.reuse, 0x2, R184 ;  /* 0x0000000216227825 */ /* 0x040fe200078e02b8 */
[----:B------:R1:W5:Y:S03]  /*0f20*/  LDG.E.U16 R76, desc[UR10][R32.64] ;  /* 0x0000000a204c7981 */ /* 0x000366000c1e1500 */
[C---:B0-----:R-:W-:Y:S01]  /*0f30*/  IMAD.WIDE R30, R22.reuse, 0x2, R176 ;  /* 0x00000002161e7825 */ /* 0x041fe200078e02b0 */
[----:B------:R0:W5:Y:S03]  /*0f40*/  LDG.E.U16 R78, desc[UR10][R34.64] ;  /* 0x0000000a224e7981 */ /* 0x000166000c1e1500 */
[----:B------:R-:W-:-:S02]  /*0f50*/  IMAD.WIDE R66, R22, 0x2, R174 ;  /* 0x0000000216427825 */ /* 0x000fc400078e02ae */
[----:B------:R0:W5:Y:S02]  /*0f60*/  LDG.E.U16 R30, desc[UR10][R30.64] ;  /* 0x0000000a1e1e7981 */ /* 0x000164000c1e1500 */
[C---:B------:R-:W-:Y:S02]  /*0f70*/  IMAD.WIDE R68, R22.reuse, 0x2, R172 ;  /* 0x0000000216447825 */ /* 0x040fe400078e02ac */
[----:B------:R-:W5:Y:S02]  /*0f80*/  LDG.E.U16 R66, desc[UR10][R66.64] ;  /* 0x0000000a42427981 */ /* 0x000f64000c1e1500 */
[C---:B------:R-:W-:Y:S02]  /*0f90*/  IMAD.WIDE R70, R22.reuse, 0x2, R170 ;  /* 0x0000000216467825 */ /* 0x040fe400078e02aa */
[----:B------:R-:W5:Y:S02]  /*0fa0*/  LDG.E.U16 R68, desc[UR10][R68.64] ;  /* 0x0000000a44447981 */ /* 0x000f64000c1e1500 */
[----:B------:R-:W-:-:S02]  /*0fb0*/  IMAD.WIDE R72, R22, 0x2, R168 ;  /* 0x0000000216487825 */ /* 0x000fc400078e02a8 */
[----:B------:R-:W5:Y:S02]  /*0fc0*/  LDG.E.U16 R70, desc[UR10][R70.64] ;  /* 0x0000000a46467981 */ /* 0x000f64000c1e1500 */
[C---:B-1----:R-:W-:Y:S02]  /*0fd0*/  IMAD.WIDE R36, R22.reuse, 0x2, R162 ;  /* 0x0000000216247825 */ /* 0x042fe400078e02a2 */
[----:B------:R-:W5:Y:S02]  /*0fe0*/  LDG.E.U16 R72, desc[UR10][R72.64] ;  /* 0x0000000a48487981 */ /* 0x000f64000c1e1500 */
[C---:B----4-:R-:W-:Y:S02]  /*0ff0*/  IMAD.WIDE R38, R22.reuse, 0x2, R160 ;  /* 0x0000000216267825 */ /* 0x050fe400078e02a0 */
[----:B------:R-:W4:Y:S02]  /*1000*/  LDG.E.U16 R36, desc[UR10][R36.64] ;  /* 0x0000000a24247981 */ /* 0x000f24000c1e1500 */
[----:B------:R-:W-:-:S02]  /*1010*/  IMAD.WIDE R64, R22, 0x2, R158 ;  /* 0x0000000216407825 */ /* 0x000fc400078e029e */
[----:B------:R-:W4:Y:S02]  /*1020*/  LDG.E.U16 R38, desc[UR10][R38.64] ;  /* 0x0000000a26267981 */ /* 0x000f24000c1e1500 */
[C---:B------:R-:W-:Y:S02]  /*1030*/  IMAD.WIDE R32, R22.reuse, 0x2, R166 ;  /* 0x0000000216207825 */ /* 0x040fe400078e02a6 */
[----:B------:R-:W4:Y:S02]  /*1040*/  LDG.E.U16 R64, desc[UR10][R64.64] ;  /* 0x0000000a40407981 */ /* 0x000f24000c1e1500 */
[----:B0-----:R-:W-:Y:S02]  /*1050*/  IMAD.WIDE R34, R22, 0x2, R164 ;  /* 0x0000000216227825 */ /* 0x001fe400078e02a4 */
[----:B------:R-:W4:Y:S04]  /*1060*/  LDG.E.U16 R86, desc[UR10][R32.64] ;  /* 0x0000000a20567981 */ /* 0x000f28000c1e1500 */
[----:B------:R-:W4:Y:S01]  /*1070*/  LDG.E.U16 R88, desc[UR10][R34.64] ;  /* 0x0000000a22587981 */ /* 0x000f22000c1e1500 */
[----:B------:R-:W-:Y:S01]  /*1080*/  BAR.SYNC.DEFER_BLOCKING 0x0 ;  /* 0x0000000000007b1d */ /* 0x000fe20000010000 */
[----:B------:R-:W-:-:S05]  /*1090*/  VIADD R29, R19, UR4 ;  /* 0x00000004131d7c36 */ /* 0x000fca0008000000 */
[----:B------:R-:W-:-:S04]  /*10a0*/  LOP3.LUT R31, R29, 0x70, RZ, 0xfc, !PT ;  /* 0x000000701d1f7812 */ /* 0x000fc800078efcff */
[-C--:B------:R-:W-:Y:S02]  /*10b0*/  ISETP.GE.AND P2, PT, R12, R31.reuse, PT ;  /* 0x0000001f0c00720c */ /* 0x080fe40003f46270 */
[----:B------:R-:W-:Y:S02]  /*10c0*/  ISETP.GE.AND P3, PT, R24, R31, PT ;  /* 0x0000001f1800720c */ /* 0x000fe40003f66270 */
[----:B------:R-:W-:Y:S02]  /*10d0*/  LOP3.LUT R31, R29, 0x78, RZ, 0xfc, !PT ;  /* 0x000000781d1f7812 */ /* 0x000fe400078efcff */
[----:B------:R-:W-:Y:S02]  /*10e0*/  SEL R193, RZ, 0x1fffe, P3 ;  /* 0x0001fffeffc17807 */ /* 0x000fe40001800000 */
[-C--:B------:R-:W-:Y:S02]  /*10f0*/  ISETP.GE.AND P6, PT, R12, R31.reuse, PT ;  /* 0x0000001f0c00720c */ /* 0x080fe40003fc6270 */
[----:B------:R-:W-:-:S02]  /*1100*/  ISETP.GE.AND P3, PT, R24, R31, PT ;  /* 0x0000001f1800720c */ /* 0x000fc40003f66270 */
[C---:B------:R-:W-:Y:S02]  /*1110*/  LOP3.LUT R31, R29.reuse, 0x61, RZ, 0xfc, !PT ;  /* 0x000000611d1f7812 */ /* 0x040fe400078efcff */
[----:B------:R-:W-:Y:S02]  /*1120*/  SEL R135, RZ, 0x7fff8, P6 ;  /* 0x0007fff8ff877807 */ /* 0x000fe40003000000 */
[----:B------:R-:W-:Y:S02]  /*1130*/  SEL R191, RZ, 0x1fffe, P3 ;  /* 0x0001fffeffbf7807 */ /* 0x000fe40001800000 */
[-C--:B------:R-:W-:Y:S02]  /*1140*/  ISETP.GE.AND P6, PT, R12, R31.reuse, PT ;  /* 0x0000001f0c00720c */ /* 0x080fe40003fc6270 */
[----:B------:R-:W-:Y:S02]  /*1150*/  ISETP.GE.AND P3, PT, R24, R31, PT ;  /* 0x0000001f1800720c */ /* 0x000fe40003f66270 */
[----:B------:R-:W-:-:S02]  /*1160*/  LOP3.LUT R31, R29, 0x68, RZ, 0xfc, !PT ;  /* 0x000000681d1f7812 */ /* 0x000fc400078efcff */
[----:B------:R-:W-:Y:S02]  /*1170*/  SEL R132, RZ, 0x1, P3 ;  /* 0x00000001ff847807 */ /* 0x000fe40001800000 */
[----:B------:R-:W-:Y:S01]  /*1180*/  ISETP.GE.AND P3, PT, R24, R31, PT ;  /* 0x0000001f1800720c */ /* 0x000fe20003f66270 */
[C---:B------:R-:W-:Y:S01]  /*1190*/  VIADD R239, R29.reuse, 0x9 ;  /* 0x000000091def7836 */ /* 0x040fe20000000000 */
[C---:B------:R-:W-:Y:S01]  /*11a0*/  IADD3 R235, PT, PT, R29.reuse, 0x11, RZ ;  /* 0x000000111deb7810 */ /* 0x040fe20007ffe0ff */
[C---:B------:R-:W-:Y:S02]  /*11b0*/  VIADD R237, R29.reuse, 0x10 ;  /* 0x000000101ded7836 */ /* 0x040fe40000000000 */
[C---:B------:R-:W-:Y:S02]  /*11c0*/  VIADD R231, R29.reuse, 0x19 ;  /* 0x000000191de77836 */ /* 0x040fe40000000000 */
[C---:B------:R-:W-:Y:S01]  /*11d0*/  VIADD R233, R29.reuse, 0x18 ;  /* 0x000000181de97836 */ /* 0x040fe20000000000 */
[----:B--2---:R-:W-:Y:S04]  /*11e0*/  STS.U16 [R7+UR6], R74 ;  /* 0x0000004a07007988 */ /* 0x004fe80008000406 */
[----:B---3--:R-:W-:Y:S04]  /*11f0*/  STS.U16 [R7+UR6+0x600], R80 ;  /* 0x0006005007007988 */ /* 0x008fe80008000406 */
[----:B-----5:R-:W-:Y:S04]  /*1200*/  STS.U16 [R7+UR6+0x800], R82 ;  /* 0x0008005207007988 */ /* 0x020fe80008000406 */
[----:B------:R-:W-:Y:S04]  /*1210*/  STS.U16 [R7+UR6+0xa00], R84 ;  /* 0x000a005407007988 */ /* 0x000fe80008000406 */
[----:B------:R-:W-:Y:S04]  /*1220*/  STS.U16 [R7+UR6+0x200], R76 ;  /* 0x0002004c07007988 */ /* 0x000fe80008000406 */
[----:B------:R-:W-:Y:S04]  /*1230*/  STS.U16 [R7+UR6+0x400], R78 ;  /* 0x0004004e07007988 */ /* 0x000fe80008000406 */
[----:B------:R-:W-:Y:S04]  /*1240*/  STS.U16 [R7+UR6+0xc00], R30 ;  /* 0x000c001e07007988 */ /* 0x000fe80008000406 */
[----:B------:R-:W-:Y:S04]  /*1250*/  STS.U16 [R7+UR6+0xe00], R66 ;  /* 0x000e004207007988 */ /* 0x000fe80008000406 */
[----:B------:R-:W-:Y:S04]  /*1260*/  STS.U16 [R7+UR6+0x1000], R68 ;  /* 0x0010004407007988 */ /* 0x000fe80008000406 */
[----:B------:R-:W-:Y:S04]  /*1270*/  STS.U16 [R7+UR6+0x1200], R70 ;  /* 0x0012004607007988 */ /* 0x000fe80008000406 */
[----:B------:R-:W-:Y:S04]  /*1280*/  STS.U16 [R7+UR6+0x1400], R72 ;  /* 0x0014004807007988 */ /* 0x000fe80008000406 */
[----:B----4-:R-:W-:Y:S04]  /*1290*/  STS.U16 [R7+UR6+0x1a00], R36 ;  /* 0x001a002407007988 */ /* 0x010fe80008000406 */
[----:B------:R-:W-:Y:S04]  /*12a0*/  STS.U16 [R7+UR6+0x1c00], R38 ;  /* 0x001c002607007988 */ /* 0x000fe80008000406 */
[----:B------:R-:W-:Y:S04]  /*12b0*/  STS.U16 [R7+UR6+0x1e00], R64 ;  /* 0x001e004007007988 */ /* 0x000fe80008000406 */
[----:B------:R-:W-:Y:S04]  /*12c0*/  STS.U16 [R7+UR6+0x1600], R86 ;  /* 0x0016005607007988 */ /* 0x000fe80008000406 */
[----:B------:R-:W-:Y:S01]  /*12d0*/  STS.U16 [R7+UR6+0x1800], R88 ;  /* 0x0018005807007988 */ /* 0x000fe20008000406 */
[----:B------:R-:W-:Y:S06]  /*12e0*/  BAR.SYNC.DEFER_BLOCKING 0x0 ;  /* 0x0000000000007b1d */ /* 0x000fec0000010000 */
[----:B------:R-:W-:Y:S04]  /*12f0*/  LDSM.16.MT88.4 R144, [R18+0x2000] ;  /* 0x002000001290783b */ /* 0x000fe80000004200 */
[----:B------:R-:W0:Y:S04]  /*1300*/  LDSM.16.M88.4 R80, [R23+UR6+0xa00] ;  /* 0x000a00061750783b */ /* 0x000e280008000200 */
[----:B------:R-:W1:Y:S04]  /*1310*/  LDSM.16.M88.4 R84, [R23+UR6+0x800] ;  /* 0x000800061754783b */ /* 0x000e680008000200 */
[----:B------:R-:W2:Y:S04]  /*1320*/  LDSM.16.M88.4 R32, [R23+UR6+0x600] ;  /* 0x000600061720783b */ /* 0x000ea80008000200 */
[----:B------:R-:W3:Y:S04]  /*1330*/  LDSM.16.MT88.4 R140, [R18+0x2400] ;  /* 0x00240000128c783b */ /* 0x000ee80000004200 */
[----:B------:R-:W4:Y:S04]  /*1340*/  LDSM.16.M88.4 R92, [R23+UR6+0x400] ;  /* 0x00040006175c783b */ /* 0x000f280008000200 */
[----:B------:R-:W5:Y:S04]  /*1350*/  LDSM.16.M88.4 R120, [R23+UR6+0x200] ;  /* 0x000200061778783b */ /* 0x000f680008000200 */
[----:B------:R-:W3:Y:S04]  /*1360*/  LDSM.16.M88.4 R76, [R23+UR6+0x1000] ;  /* 0x00100006174c783b */ /* 0x000ee80008000200 */
[----:B------:R-:W4:Y:S04]  /*1370*/  LDSM.16.M88.4 R72, [R23+UR6+0xe00] ;  /* 0x000e00061748783b */ /* 0x000f280008000200 */
[----:B------:R-:W4:Y:S04]  /*1380*/  LDSM.16.M88.4 R68, [R23+UR6+0xc00] ;  /* 0x000c00061744783b */ /* 0x000f280008000200 */
[----:B------:R-:W-:Y:S01]  /*1390*/  LDSM.16.M88.4 R136, [R23+UR6] ;  /* 0x000000061788783b */ /* 0x000fe20008000200 */
[C---:B0-----:R-:W-:Y:S08]  /*13a0*/  HMMA.16816.F32 R64, R144.reuse, R80, RZ ;  /* 0x000000509040723c */ /* 0x041ff000000018ff */
[C---:B-1----:R-:W-:Y:S08]  /*13b0*/  HMMA.16816.F32 R36, R144.reuse, R84, RZ ;  /* 0x000000549024723c */ /* 0x042ff000000018ff */
[----:B--2---:R-:W-:Y:S08]  /*13c0*/  HMMA.16816.F32 R88, R144, R32, RZ ;  /* 0x000000209058723c */ /* 0x004ff000000018ff */
[----:B---3--:R-:W-:Y:S01]  /*13d0*/  HMMA.16816.F32 R64, R140, R82, R64 ;  /* 0x000000528c40723c */ /* 0x008fe20000001840 */
[----:B------:R-:W0:Y:S07]  /*13e0*/  LDSM.16.M88.4 R80, [R23+UR6+0x1200] ;  /* 0x001200061750783b */ /* 0x000e2e0008000200 */
[C---:B----4-:R-:W-:Y:S08]  /*13f0*/  HMMA.16816.F32 R128, R144.reuse, R92, RZ ;  /* 0x0000005c9080723c */ /* 0x050ff000000018ff */
[----:B-----5:R-:W-:Y:S08]  /*1400*/  HMMA.16816.F32 R112, R144, R120, RZ ;  /* 0x000000789070723c */ /* 0x020ff000000018ff */
[C---:B------:R-:W-:Y:S01]  /*1410*/  HMMA.16816.F32 R36, R140.reuse, R86, R36 ;  /* 0x000000568c24723c */ /* 0x040fe20000001824 */
[----:B------:R-:W1:Y:S07]  /*1420*/  LDSM.16.M88.4 R84, [R23+UR6+0x1400] ;  /* 0x001400061754783b */ /* 0x000e6e0008000200 */
[----:B------:R-:W-:Y:S08]  /*1430*/  HMMA.16816.F32 R32, R140, R34, R88 ;  /* 0x000000228c20723c */ /* 0x000ff00000001858 */
[----:B------:R-:W-:Y:S08]  /*1440*/  HMMA.16816.F32 R88, R144, R76, RZ ;  /* 0x0000004c9058723c */ /* 0x000ff000000018ff */
[----:B------:R-:W-:Y:S08]  /*1450*/  HMMA.16816.F32 R128, R140, R94, R128 ;  /* 0x0000005e8c80723c */ /* 0x000ff00000001880 */
[----:B------:R-:W-:Y:S01]  /*1460*/  HMMA.16816.F32 R92, R144, R72, RZ ;  /* 0x00000048905c723c */ /* 0x000fe200000018ff */
[----:B------:R-:W-:-:S07]  /*1470*/  LOP3.LUT R77, R29, 0x71, RZ, 0xfc, !PT ;  /* 0x000000711d4d7812 */ /* 0x000fce00078efcff */
[----:B------:R-:W-:Y:S01]  /*1480*/  HMMA.16816.F32 R120, R140, R122, R112 ;  /* 0x0000007a8c78723c */ /* 0x000fe20000001870 */
[----:B------:R-:W-:-:S07]  /*1490*/  ISETP.GE.AND P1, PT, R12, R77, PT ;  /* 0x0000004d0c00720c */ /* 0x000fce0003f26270 */
[----:B------:R-:W-:Y:S01]  /*14a0*/  HMMA.16816.F32 R112, R144, R68, RZ ;  /* 0x000000449070723c */ /* 0x000fe200000018ff */
[----:B------:R-:W-:-:S07]  /*14b0*/  ISETP.GE.AND P4, PT, R24, R77, PT ;  /* 0x0000004d1800720c */ /* 0x000fce0003f86270 */
[----:B------:R-:W-:Y:S01]  /*14c0*/  HMMA.16816.F32 R76, R140, R78, R88 ;  /* 0x0000004e8c4c723c */ /* 0x000fe20000001858 */
[----:B------:R-:W2:Y:S07]  /*14d0*/  LDSM.16.M88.4 R88, [R23+UR6+0x1600] ;  /* 0x001600061758783b */ /* 0x000eae0008000200 */
[----:B0-----:R-:W-:Y:S08]  /*14e0*/  HMMA.16816.F32 R124, R144, R80, RZ ;  /* 0x00000050907c723c */ /* 0x001ff000000018ff */
[----:B------:R-:W-:Y:S01]  /*14f0*/  HMMA.16816.F32 R72, R140, R74, R92 ;  /* 0x0000004a8c48723c */ /* 0x000fe2000000185c */
[----:B------:R-:W-:-:S04]  /*1500*/  LOP3.LUT R93, R29, 0x79, RZ, 0xfc, !PT ;  /* 0x000000791d5d7812 */ /* 0x000fc800078efcff */
[-C--:B------:R-:W-:Y:S02]  /*1510*/  ISETP.GE.AND P5, PT, R12, R93.reuse, PT ;  /* 0x0000005d0c00720c */ /* 0x080fe40003fa6270 */
[----:B------:R-:W-:Y:S02]  /*1520*/  ISETP.GE.AND P0, PT, R24, R93, PT ;  /* 0x0000005d1800720c */ /* 0x000fe40003f06270 */
[----:B------:R-:W-:Y:S01]  /*1530*/  LOP3.LUT R93, R29, 0x60, RZ, 0xfc, !PT ;  /* 0x000000601d5d7812 */ /* 0x000fe200078efcff */
[----:B------:R-:W-:Y:S01]  /*1540*/  HMMA.16816.F32 R116, R144, R136, RZ ;  /* 0x000000889074723c */ /* 0x000fe200000018ff */
[----:B------:R-:W-:Y:S02]  /*1550*/  SEL R190, RZ, 0x1, P4 ;  /* 0x00000001ffbe7807 */ /* 0x000fe40002000000 */
[----:B------:R-:W-:Y:S02]  /*1560*/  SEL R134, RZ, 0x4, P5 ;  /* 0x00000004ff867807 */ /* 0x000fe40002800000 */
[----:B------:R-:W-:-:S02]  /*1570*/  ISETP.GE.AND P4, PT, R12, R93, PT ;  /* 0x0000005d0c00720c */ /* 0x000fc40003f86270 */
[----:B------:R-:W-:Y:S01]  /*1580*/  ISETP.GE.AND P5, PT, R24, R93, PT ;  /* 0x0000005d1800720c */ /* 0x000fe20003fa6270 */
[----:B------:R-:W-:Y:S01]  /*1590*/  HMMA.16816.F32 R68, R140, R70, R112 ;  /* 0x000000468c44723c */ /* 0x000fe20000001870 */
[----:B------:R-:W0:Y:S02]  /*15a0*/  LDSM.16.M88.4 R92, [R23+UR6+0x1800] ;  /* 0x00180006175c783b */ /* 0x000e240008000200 */
[----:B------:R-:W-:-:S05]  /*15b0*/  SEL R133, RZ, 0x1fffe, P5 ;  /* 0x0001fffeff857807 */ /* 0x000fca0002800000 */
[----:B-1----:R-:W-:Y:S01]  /*15c0*/  HMMA.16816.F32 R112, R144, R84, RZ ;  /* 0x000000549070723c */ /* 0x002fe200000018ff */
[----:B------:R-:W-:-:S04]  /*15d0*/  LOP3.LUT R85, R29, 0x69, RZ, 0xfc, !PT ;  /* 0x000000691d557812 */ /* 0x000fc800078efcff */
[----:B------:R-:W-:-:S03]  /*15e0*/  ISETP.GE.AND P5, PT, R24, R85, PT ;  /* 0x000000551800720c */ /* 0x000fc60003fa6270 */
[C---:B------:R-:W-:Y:S01]  /*15f0*/  HMMA.16816.F32 R80, R140.reuse, R82, R124 ;  /* 0x000000528c50723c */ /* 0x040fe2000000187c */
[----:B------:R-:W-:Y:S02]  /*1600*/  SEL R30, RZ, 0x1, P5 ;  /* 0x00000001ff1e7807 */ /* 0x000fe40002800000 */
[----:B------:R-:W-:Y:S02]  /*1610*/  SEL R125, RZ, 0x1fffe, P3 ;  /* 0x0001fffeff7d7807 */ /* 0x000fe40001800000 */
[----:B------:R-:W-:Y:S02]  /*1620*/  SEL R84, RZ, 0x1, P0 ;  /* 0x00000001ff547807 */ /* 0x000fe40000000000 */
[----:B------:R-:W-:Y:S01]  /*1630*/  ISETP.GE.AND P3, PT, R12, R85, PT ;  /* 0x000000550c00720c */ /* 0x000fe20003f66270 */
[----:B------:R-:W-:Y:S01]  /*1640*/  IMAD.IADD R125, R30, 0x1, R125 ;  /* 0x000000011e7d7824 */ /* 0x000fe200078e027d */
[----:B------:R-:W-:Y:S01]  /*1650*/  ISETP.GE.AND P5, PT, R12, R31, PT ;  /* 0x0000001f0c00720c */ /* 0x000fe20003fa6270 */
[----:B------:R-:W-:Y:S01]  /*1660*/  HMMA.16816.F32 R136, R140, R138, R116 ;  /* 0x0000008a8c88723c */ /* 0x000fe20000001874 */
[----:B------:R-:W-:Y:S01]  /*1670*/  IADD3 R191, PT, PT, R84, R191, RZ ;  /* 0x000000bf54bf7210 */ /* 0x000fe20007ffe0ff */
[----:B------:R-:W1:Y:S01]  /*1680*/  LDSM.16.M88.4 R116, [R23+UR6+0x1a00] ;  /* 0x001a00061774783b */ /* 0x000e620008000200 */
[----:B------:R-:W-:Y:S01]  /*1690*/  SEL R30, RZ, 0x4, P3 ;  /* 0x00000004ff1e7807 */ /* 0x000fe20001800000 */
[----:B------:R-:W-:Y:S01]  /*16a0*/  IMAD.IADD R190, R190, 0x1, R193 ;  /* 0x00000001bebe7824 */ /* 0x000fe200078e02c1 */
[----:B------:R-:W-:-:S02]  /*16b0*/  SEL R31, RZ, 0x7fff8, P5 ;  /* 0x0007fff8ff1f7807 */ /* 0x000fc40002800000 */
[----:B------:R-:W-:Y:S02]  /*16c0*/  LOP3.LUT R125, R125, 0x3, RZ, 0xc0, !PT ;  /* 0x000000037d7d7812 */ /* 0x000fe400078ec0ff */
[----:B------:R-:W-:Y:S01]  /*16d0*/  LOP3.LUT R191, R191, 0x3, RZ, 0xc0, !PT ;  /* 0x00000003bfbf7812 */ /* 0x000fe200078ec0ff */
[----:B------:R-:W-:Y:S01]  /*16e0*/  HMMA.16816.F32 R84, R140, R86, R112 ;  /* 0x000000568c54723c */ /* 0x000fe20000001870 */
[----:B------:R-:W-:Y:S02]  /*16f0*/  IADD3 R30, PT, PT, R125, R31, R30 ;  /* 0x0000001f7d1e7210 */ /* 0x000fe40007ffe01e */
[----:B------:R-:W-:Y:S02]  /*1700*/  IADD3 R191, PT, PT, R191, R135, R134 ;  /* 0x00000087bfbf7210 */ /* 0x000fe40007ffe086 */
[----:B------:R-:W-:Y:S02]  /*1710*/  SEL R114, RZ, 0x7fff8, P2 ;  /* 0x0007fff8ff727807 */ /* 0x000fe40001000000 */
[----:B------:R-:W-:-:S02]  /*1720*/  SEL R113, RZ, 0x4, P1 ;  /* 0x00000004ff717807 */ /* 0x000fc40000800000 */
[----:B------:R-:W-:Y:S02]  /*1730*/  LOP3.LUT R190, R190, 0x3, RZ, 0xc0, !PT ;  /* 0x00000003bebe7812 */ /* 0x000fe400078ec0ff */
[----:B------:R-:W-:Y:S01]  /*1740*/  IADD3 R112, PT, PT, R132, R133, RZ ;  /* 0x0000008584707210 */ /* 0x000fe20007ffe0ff */
[----:B------:R-:W-:Y:S01]  /*1750*/  IMAD.SHL.U32 R30, R30, 0x100, RZ ;  /* 0x000001001e1e7824 */ /* 0x000fe200078e00ff */
[----:B--2---:R-:W-:Y:S01]  /*1760*/  HMMA.16816.F32 R132, R144, R88, RZ ;  /* 0x000000589084723c */ /* 0x004fe200000018ff */
[----:B------:R-:W-:Y:S02]  /*1770*/  IADD3 R114, PT, PT, R190, R114, R113 ;  /* 0x00000072be727210 */ /* 0x000fe40007ffe071 */
[----:B------:R-:W-:Y:S02]  /*1780*/  LOP3.LUT R191, R191, 0xf, RZ, 0xc0, !PT ;  /* 0x0000000fbfbf7812 */ /* 0x000fe400078ec0ff */
[----:B------:R-:W-:Y:S02]  /*1790*/  SEL R88, RZ, 0x7fff8, P4 ;  /* 0x0007fff8ff587807 */ /* 0x000fe40002000000 */
[----:B------:R-:W-:-:S02]  /*17a0*/  SEL R31, RZ, 0x4, P6 ;  /* 0x00000004ff1f7807 */ /* 0x000fc40003000000 */
[----:B------:R-:W-:Y:S02]  /*17b0*/  LOP3.LUT R112, R112, 0x3, RZ, 0xc0, !PT ;  /* 0x0000000370707812 */ /* 0x000fe400078ec0ff */
[----:B------:R-:W-:Y:S01]  /*17c0*/  IADD3 R193, PT, PT, R29, 0x38, RZ ;  /* 0x000000381dc17810 */ /* 0x000fe20007ffe0ff */
[----:B------:R-:W-:Y:S01]  /*17d0*/  IMAD R114, R114, 0x10, R191 ;  /* 0x0000001072727824 */ /* 0x000fe200078e02bf */
[----:B------:R-:W-:Y:S01]  /*17e0*/  IADD3 R31, PT, PT, R112, R88, R31 ;  /* 0x00000058701f7210 */ /* 0x000fe20007ffe01f */
[----:B------:R-:W-:Y:S01]  /*17f0*/  FMUL R72, R72, UR5 ;  /* 0x0000000548487c20 */ /* 0x000fe20008400000 */
[----:B------:R-:W-:Y:S02]  /*1800*/  LOP3.LUT R30, R30, 0xf00, RZ, 0xe2, !PT ;  /* 0x00000f001e1e7812 */ /* 0x000fe400078ee2ff */
[----:B------:R-:W-:Y:S01]  /*1810*/  ISETP.GE.AND P2, PT, R12, R193, PT ;  /* 0x000000c10c00720c */ /* 0x000fe20003f46270 */
[----:B------:R-:W-:Y:S01]  /*1820*/  FMUL R196, R137, UR5 ;  /* 0x0000000589c47c20 */ /* 0x000fe20008400000 */
[----:B------:R-:W-:-:S02]  /*1830*/  LEA R30, R31, R30, 0xc ;  /* 0x0000001e1f1e7211 */ /* 0x000fc400078e60ff */
[----:B------:R-:W-:Y:S02]  /*1840*/  LOP3.LUT R31, R114, 0xff, RZ, 0xc0, !PT ;  /* 0x000000ff721f7812 */ /* 0x000fe400078ec0ff */
[----:B------:R-:W-:Y:S02]  /*1850*/  FSEL R72, R72, -INF , P2 ;  /* 0xff80000048487808 */ /* 0x000fe40001000000 */
[----:B------:R-:W-:Y:S01]  /*1860*/  ISETP.GT.AND P2, PT, R12, R29, PT ;  /* 0x0000001d0c00720c */ /* 0x000fe20003f44270 */
[----:B0-----:R-:W-:Y:S01]  /*1870*/  HMMA.16816.F32 R124, R144, R92, RZ ;  /* 0x0000005c907c723c */ /* 0x001fe200000018ff */
[----:B------:R-:W-:Y:S02]  /*1880*/  IMAD.IADD R30, R30, 0x1, R31 ;  /* 0x000000011e1e7824 */ /* 0x000fe400078e021f */
[----:B------:R-:W-:Y:S01]  /*1890*/  FMUL R121, R121, UR5 ;  /* 0x0000000579797c20 */ /* 0x000fe20008400000 */
[----:B------:R-:W-:Y:S01]  /*18a0*/  FSEL R196, R196, -INF , P2 ;  /* 0xff800000c4c47808 */ /* 0x000fe20001000000 */
[----:B------:R-:W-:Y:S01]  /*18b0*/  VIADD R31, R29, 0x8 ;  /* 0x000000081d1f7836 */ /* 0x000fe20000000000 */
[----:B------:R-:W-:Y:S01]  /*18c0*/  ISETP.GE.AND P2, PT, R12, R239, PT ;  /* 0x000000ef0c00720c */ /* 0x000fe20003f46270 */
[----:B------:R-:W-:Y:S01]  /*18d0*/  FMUL R120, R120, UR5 ;  /* 0x0000000578787c20 */ /* 0x000fe20008400000 */
[----:B------:R-:W-:-:S02]  /*18e0*/  FMUL R129, R129, UR5 ;  /* 0x0000000581817c20 */ /* 0x000fc40008400000 */
[----:B------:R-:W-:Y:S02]  /*18f0*/  FSEL R198, R121, -INF , P2 ;  /* 0xff80000079c67808 */ /* 0x000fe40001000000 */
[C---:B------:R-:W-:Y:S02]  /*1900*/  ISETP.GE.AND P3, PT, R12.reuse, R31, PT ;  /* 0x0000001f0c00720c */ /* 0x040fe40003f66270 */
[----:B------:R-:W-:Y:S01]  /*1910*/  ISETP.GE.AND P2, PT, R12, R235, PT ;  /* 0x000000eb0c00720c */ /* 0x000fe20003f46270 */
[----:B------:R-:W-:Y:S01]  /*1920*/  FMUL R128, R128, UR5 ;  /* 0x0000000580807c20 */ /* 0x000fe20008400000 */
[----:B------:R-:W-:Y:S01]  /*1930*/  LOP3.LUT R30, R30, 0xffff, RZ, 0xc0, !PT ;  /* 0x0000ffff1e1e7812 */ /* 0x000fe200078ec0ff */
[----:B------:R-:W-:Y:S01]  /*1940*/  FMUL R33, R33, UR5 ;  /* 0x0000000521217c20 */ /* 0x000fe20008400000 */
[----:B------:R-:W-:Y:S01]  /*1950*/  FSEL R200, R120, -INF , P3 ;  /* 0xff80000078c87808 */ /* 0x000fe20001800000 */
[----:B------:R-:W-:Y:S01]  /*1960*/  HMMA.16816.F32 R88, R140, R90, R132 ;  /* 0x0000005a8c58723c */ /* 0x000fe20000001884 */
[----:B------:R-:W-:Y:S01]  /*1970*/  FSEL R129, R129, -INF , P2 ;  /* 0xff80000081817808 */ /* 0x000fe20001000000 */
[----:B------:R-:W-:Y:S01]  /*1980*/  VIADD R217, R29, 0x21 ;  /* 0x000000211dd97836 */ /* 0x000fe20000000000 */
[----:B------:R-:W-:-:S02]  /*1990*/  ISETP.GE.AND P3, PT, R12, R237, PT ;  /* 0x000000ed0c00720c */ /* 0x000fc40003f66270 */
[----:B------:R-:W-:Y:S02]  /*19a0*/  ISETP.GE.AND P2, PT, R12, R231, PT ;  /* 0x000000e70c00720c */ /* 0x000fe40003f46270 */
[--C-:B------:R-:W-:Y:S02]  /*19b0*/  SHF.R.U32.HI R92, RZ, 0xf, R30.reuse ;  /* 0x0000000fff5c7819 */ /* 0x100fe4000001161e */
[----:B------:R-:W-:Y:S01]  /*19c0*/  SHF.R.U32.HI R93, RZ, 0xe, R30 ;  /* 0x0000000eff5d7819 */ /* 0x000fe2000001161e */
[----:B-1----:R-:W-:Y:S01]  /*19d0*/  HMMA.16816.F32 R112, R144, R116, RZ ;  /* 0x000000749070723c */ /* 0x002fe200000018ff */
[----:B------:R-:W-:Y:S01]  /*19e0*/  FSEL R194, R128, -INF , P3 ;  /* 0xff80000080c27808 */ /* 0x000fe20001800000 */
[----:B------:R-:W-:Y:S01]  /*19f0*/  FMUL R32, R32, UR5 ;  /* 0x0000000520207c20 */ /* 0x000fe20008400000 */
[----:B------:R-:W-:Y:S01]  /*1a00*/  FMUL R37, R37, UR5 ;  /* 0x0000000525257c20 */ /* 0x000fe20008400000 */
[----:B------:R-:W-:Y:S02]  /*1a10*/  FSEL R213, R33, -INF , P2 ;  /* 0xff80000021d57808 */ /* 0x000fe40001000000 */
[----:B------:R-:W-:-:S02]  /*1a20*/  ISETP.GE.AND P3, PT, R12, R233, PT ;  /* 0x000000e90c00720c */ /* 0x000fc40003f66270 */
[----:B------:R-:W-:Y:S02]  /*1a30*/  ISETP.GE.AND P2, PT, R12, R217, PT ;  /* 0x000000d90c00720c */ /* 0x000fe40003f46270 */
[----:B------:R-:W-:Y:S02]  /*1a40*/  LOP3.LUT P4, RZ, R92, 0x1, RZ, 0xc0, !PT ;  /* 0x000000015cff7812 */ /* 0x000fe4000788c0ff */
[----:B------:R-:W-:Y:S02]  /*1a50*/  LOP3.LUT P5, RZ, R93, 0x1, RZ, 0xc0, !PT ;  /* 0x000000015dff7812 */ /* 0x000fe400078ac0ff */
[C---:B------:R-:W-:Y:S01]  /*1a60*/  IADD3 R229, PT, PT, R29.reuse, 0x20, RZ ;  /* 0x000000201de57810 */ /* 0x040fe20007ffe0ff */
[----:B------:R-:W-:Y:S01]  /*1a70*/  HMMA.16816.F32 R92, R140, R94, R124 ;  /* 0x0000005e8c5c723c */ /* 0x000fe2000000187c */
[----:B------:R-:W-:Y:S01]  /*1a80*/  IADD3 R221, PT, PT, R29, 0x29, RZ ;  /* 0x000000291ddd7810 */ /* 0x000fe20007ffe0ff */
[----:B------:R-:W0:Y:S01]  /*1a90*/  LDSM.16.M88.4 R124, [R23+UR6+0x1c00] ;  /* 0x001c0006177c783b */ /* 0x000e220008000200 */
[----:B------:R-:W-:Y:S01]  /*1aa0*/  FMUL R36, R36, UR5 ;  /* 0x0000000524247c20 */ /* 0x000fe20008400000 */
[----:B------:R-:W-:Y:S01]  /*1ab0*/  FSEL R216, R32, -INF , P3 ;  /* 0xff80000020d87808 */ /* 0x000fe20001800000 */
[----:B------:R-:W-:Y:S01]  /*1ac0*/  FMUL R65, R65, UR5 ;  /* 0x0000000541417c20 */ /* 0x000fe20008400000 */
[----:B------:R-:W-:Y:S01]  /*1ad0*/  FSEL R190, R37, -INF , P2 ;  /* 0xff80000025be7808 */ /* 0x000fe20001000000 */
[C---:B------:R-:W-:Y:S01]  /*1ae0*/  VIADD R225, R29.reuse, 0x28 ;  /* 0x000000281de17836 */ /* 0x040fe20000000000 */
[C---:B------:R-:W-:Y:S01]  /*1af0*/  ISETP.GE.AND P3, PT, R12.reuse, R229, PT ;  /* 0x000000e50c00720c */ /* 0x040fe20003f66270 */
[----:B------:R-:W-:Y:S01]  /*1b00*/  VIADD R207, R29, 0x31 ;  /* 0x000000311dcf7836 */ /* 0x000fe20000000000 */
[----:B------:R-:W-:Y:S01]  /*1b10*/  ISETP.GE.AND P2, PT, R12, R221, PT ;  /* 0x000000dd0c00720c */ /* 0x000fe20003f46270 */
[----:B------:R-:W-:Y:S01]  /*1b20*/  FMUL R64, R64, UR5 ;  /* 0x0000000540407c20 */ /* 0x000fe20008400000 */
[----:B------:R-:W-:Y:S01]  /*1b30*/  FSEL R212, R36, -INF , P3 ;  /* 0xff80000024d47808 */ /* 0x000fe20001800000 */
[----:B------:R-:W-:Y:S01]  /*1b40*/  FMUL R69, R69, UR5 ;  /* 0x0000000545457c20 */ /* 0x000fe20008400000 */
[----:B------:R-:W-:Y:S01]  /*1b50*/  FSEL R209, R65, -INF , P2 ;  /* 0xff80000041d17808 */ /* 0x000fe20001000000 */
[----:B------:R-:W-:Y:S01]  /*1b60*/  VIADD R219, R29, 0x30 ;  /* 0x000000301ddb7836 */ /* 0x000fe20000000000 */
[----:B------:R-:W-:-:S02]  /*1b70*/  ISETP.GE.AND P3, PT, R12, R225, PT ;  /* 0x000000e10c00720c */ /* 0x000fc40003f66270 */
[----:B------:R-:W-:Y:S02]  /*1b80*/  ISETP.GE.AND P2, PT, R12, R207, PT ;  /* 0x000000cf0c00720c */ /* 0x000fe40003f46270 */
[----:B------:R-:W-:Y:S01]  /*1b90*/  LOP3.LUT R205, R29, 0x59, RZ, 0xfc, !PT ;  /* 0x000000591dcd7812 */ /* 0x000fe200078efcff */
[----:B------:R-:W-:Y:S01]  /*1ba0*/  FMUL R68, R68, UR5 ;  /* 0x0000000544447c20 */ /* 0x000fe20008400000 */
[----:B------:R-:W-:Y:S01]  /*1bb0*/  SHF.R.U32.HI R31, RZ, 0xb, R30 ;  /* 0x0000000bff1f7819 */ /* 0x000fe2000001161e */
[----:B------:R-:W-:Y:S01]  /*1bc0*/  FMUL R32, R89, UR5 ;  /* 0x0000000559207c20 */ /* 0x000fe20008400000 */
[----:B------:R-:W-:Y:S02]  /*1bd0*/  FSEL R192, R64, -INF , P3 ;  /* 0xff80000040c07808 */ /* 0x000fe40001800000 */
[----:B------:R-:W-:Y:S02]  /*1be0*/  FSEL R121, R69, -INF , P2 ;  /* 0xff80000045797808 */ /* 0x000fe40001000000 */
[----:B------:R-:W-:-:S02]  /*1bf0*/  ISETP.GE.AND P3, PT, R12, R219, PT ;  /* 0x000000db0c00720c */ /* 0x000fc40003f66270 */
[----:B------:R-:W-:Y:S02]  /*1c00*/  ISETP.GE.AND P2, PT, R12, R205, PT ;  /* 0x000000cd0c00720c */ /* 0x000fe40003f46270 */
[C---:B------:R-:W-:Y:S02]  /*1c10*/  IADD3 R201, PT, PT, R29.reuse, 0x39, RZ ;  /* 0x000000391dc97810 */ /* 0x040fe40007ffe0ff */
[----:B------:R-:W-:Y:S01]  /*1c20*/  LOP3.LUT R203, R29, 0x51, RZ, 0xfc, !PT ;  /* 0x000000511dcb7812 */ /* 0x000fe200078efcff */
[----:B------:R-:W-:Y:S01]  /*1c30*/  HMMA.16816.F32 R112, R140, R118, R112 ;  /* 0x000000768c70723c */ /* 0x000fe20000001870 */
[----:B------:R-:W-:Y:S01]  /*1c40*/  LOP3.LUT P6, RZ, R31, 0x1, RZ, 0xc0, !PT ;  /* 0x000000011fff7812 */ /* 0x000fe200078cc0ff */
[----:B------:R-:W-:Y:S01]  /*1c50*/  FMUL R73, R73, UR5 ;  /* 0x0000000549497c20 */ /* 0x000fe20008400000 */
[----:B------:R-:W-:Y:S01]  /*1c60*/  FSEL R128, R68, -INF , P3 ;  /* 0xff80000044807808 */ /* 0x000fe20001800000 */
[----:B------:R-:W-:Y:S01]  /*1c70*/  FMUL R31, R85, UR5 ;  /* 0x00000005551f7c20 */ /* 0x000fe20008400000 */
[----:B------:R-:W-:-:S02]  /*1c80*/  FSEL R32, R32, -INF , P2 ;  /* 0xff80000020207808 */ /* 0x000fc40001000000 */
[C---:B------:R-:W-:Y:S02]  /*1c90*/  ISETP.GE.AND P3, PT, R12.reuse, R201, PT ;  /* 0x000000c90c00720c */ /* 0x040fe40003f66270 */
[----:B------:R-:W-:Y:S02]  /*1ca0*/  ISETP.GE.AND P2, PT, R12, R203, PT ;  /* 0x000000cb0c00720c */ /* 0x000fe40003f46270 */
[C---:B------:R-:W-:Y:S02]  /*1cb0*/  LOP3.LUT R199, R29.reuse, 0x58, RZ, 0xfc, !PT ;  /* 0x000000581dc77812 */ /* 0x040fe400078efcff */
[----:B------:R-:W-:Y:S01]  /*1cc0*/  LOP3.LUT R195, R29, 0x49, RZ, 0xfc, !PT ;  /* 0x000000491dc37812 */ /* 0x000fe200078efcff */
        /* <DEDUP_REMOVED lines=14> */
[--C-:B------:R-:W-:Y:S02]  /*1db0*/  SHF.R.U32.HI R116, RZ, 0xa, R30.reuse ;  /* 0x0000000aff747819 */ /* 0x100fe4000001161e */
[----:B------:R-:W-:Y:S02]  /*1dc0*/  LOP3.LUT R211, R29, 0x48, RZ, 0xfc, !PT ;  /* 0x000000481dd37812 */ /* 0x000fe400078efcff */
[----:B------:R-:W-:Y:S01]  /*1dd0*/  SHF.R.U32.HI R37, RZ, 0x7, R30 ;  /* 0x00000007ff257819 */ /* 0x000fe2000001161e */
[----:B------:R-:W-:Y:S01]  /*1de0*/  FMUL R80, R80, UR5 ;  /* 0x0000000550507c20 */ /* 0x000fe20008400000 */
[----:B------:R-:W-:-:S02]  /*1df0*/  FSEL R68, R68, -INF , P3 ;  /* 0xff80000044447808 */ /* 0x000fc40001800000 */
[----:B------:R-:W-:Y:S02]  /*1e00*/  FSEL R73, R73, -INF , P2 ;  /* 0xff80000049497808 */ /* 0x000fe40001000000 */
[----:B------:R-:W-:Y:S02]  /*1e10*/  ISETP.GE.AND P3, PT, R12, R211, PT ;  /* 0x000000d30c00720c */ /* 0x000fe40003f66270 */
[----:B------:R-:W-:Y:S01]  /*1e20*/  LOP3.LUT P2, RZ, R37, 0x1, RZ, 0xc0, !PT ;  /* 0x0000000125ff7812 */ /* 0x000fe2000784c0ff */
[----:B------:R-:W-:Y:S01]  /*1e30*/  FMUL R37, R92, UR5 ;  /* 0x000000055c257c20 */ /* 0x000fe20008400000 */
[----:B------:R-:W-:Y:S02]  /*1e40*/  LOP3.LUT P1, RZ, R116, 0x1, RZ, 0xc0, !PT ;  /* 0x0000000174ff7812 */ /* 0x000fe4000782c0ff */
[----:B------:R-:W-:Y:S01]  /*1e50*/  LOP3.LUT R137, R29, 0x40, RZ, 0xfc, !PT ;  /* 0x000000401d897812 */ /* 0x000fe200078efcff */
[----:B------:R-:W1:Y:S01]  /*1e60*/  LDSM.16.M88.4 R116, [R23+UR6+0x1e00] ;  /* 0x001e00061774783b */ /* 0x000e620008000200 */
[----:B------:R-:W-:Y:S01]  /*1e70*/  SHF.R.U32.HI R69, RZ, 0x3, R30 ;  /* 0x00000003ff457819 */ /* 0x000fe2000001161e */
[----:B------:R-:W-:Y:S01]  /*1e80*/  FMUL R81, R112, UR5 ;  /* 0x0000000570517c20 */ /* 0x000fe20008400000 */
[----:B------:R-:W-:Y:S01]  /*1e90*/  FMUL R76, R76, UR5 ;  /* 0x000000054c4c7c20 */ /* 0x000fe20008400000 */
[----:B------:R-:W-:-:S02]  /*1ea0*/  FSEL R204, R80, -INF , P3 ;  /* 0xff80000050cc7808 */ /* 0x000fc40001800000 */
[----:B------:R-:W-:Y:S02]  /*1eb0*/  ISETP.GE.AND P3, PT, R12, R137, PT ;  /* 0x000000890c00720c */ /* 0x000fe40003f66270 */
[----:B------:R-:W-:Y:S01]  /*1ec0*/  FSEL R37, R37, -INF , !P4 ;  /* 0xff80000025257808 */ /* 0x000fe20006000000 */
[----:B0-----:R-:W-:Y:S01]  /*1ed0*/  HMMA.16816.F32 R132, R144, R124, RZ ;  /* 0x0000007c9084723c */ /* 0x001fe200000018ff */
[----:B------:R-:W-:Y:S01]  /*1ee0*/  LOP3.LUT P4, RZ, R69, 0x1, RZ, 0xc0, !PT ;  /* 0x0000000145ff7812 */ /* 0x000fe2000788c0ff */
[----:B------:R-:W-:Y:S01]  /*1ef0*/  FMUL R69, R136, UR5 ;  /* 0x0000000588457c20 */ /* 0x000fe20008400000 */
[----:B------:R-:W-:Y:S02]  /*1f00*/  FSEL R81, R81, -INF , !P6 ;  /* 0xff80000051517808 */ /* 0x000fe40007000000 */
[----:B------:R-:W-:Y:S01]  /*1f10*/  FSEL R89, R76, -INF , P3 ;  /* 0xff8000004c597808 */ /* 0x000fe20001800000 */
[----:B------:R-:W-:Y:S01]  /*1f20*/  FMUL R76, R93, UR5 ;  /* 0x000000055d4c7c20 */ /* 0x000fe20008400000 */
[----:B------:R-:W-:-:S02]  /*1f30*/  ISETP.GE.AND P6, PT, R12, R29, PT ;  /* 0x0000001d0c00720c */ /* 0x000fc40003fc6270 */
[----:B------:R-:W-:Y:S02]  /*1f40*/  SHF.R.U32.HI R77, RZ, 0x2, R30 ;  /* 0x00000002ff4d7819 */ /* 0x000fe4000001161e */
[----:B------:R-:W-:Y:S02]  /*1f50*/  FSEL R69, R69, -INF , P6 ;  /* 0xff80000045457808 */ /* 0x000fe40003000000 */
[----:B------:R-:W-:Y:S02]  /*1f60*/  FSEL R76, R76, -INF , !P5 ;  /* 0xff8000004c4c7808 */ /* 0x000fe40006800000 */
[----:B------:R-:W-:Y:S02]  /*1f70*/  LOP3.LUT P5, RZ, R77, 0x1, RZ, 0xc0, !PT ;  /* 0x000000014dff7812 */ /* 0x000fe400078ac0ff */
[----:B------:R-:W-:-:S04]  /*1f80*/  FMNMX3 R77, R69, R196, R200, !PT ;  /* 0x000000c4454d7276 */ /* 0x000fc800078000c8 */
[----:B------:R-:W-:Y:S01]  /*1f90*/  FMNMX3 R77, R77, R198, R194, !PT ;  /* 0x000000c64d4d7276 */ /* 0x000fe200078000c2 */
[----:B------:R-:W-:Y:S03]  /*1fa0*/  HMMA.16816.F32 R132, R140, R126, R132 ;  /* 0x0000007e8c84723c */ /* 0x000fe60000001884 */
[----:B------:R-:W-:-:S04]  /*1fb0*/  FMNMX3 R77, R77, R129, R216, !PT ;  /* 0x000000814d4d7276 */ /* 0x000fc800078000d8 */
[----:B------:R-:W-:Y:S01]  /*1fc0*/  FMNMX3 R127, R77, R213, R212, !PT ;  /* 0x000000d54d7f7276 */ /* 0x000fe200078000d4 */
[----:B------:R-:W-:-:S03]  /*1fd0*/  IMAD.WIDE R92, R14, 0x2, R148 ;  /* 0x000000020e5c7825 */ /* 0x000fc600078e0294 */
[----:B------:R-:W-:Y:S01]  /*1fe0*/  FMNMX3 R127, R127, R190, R192, !PT ;  /* 0x000000be7f7f7276 */ /* 0x000fe200078000c0 */
[----:B-1----:R-:W-:Y:S02]  /*1ff0*/  HMMA.16816.F32 R144, R144, R116, RZ ;  /* 0x000000749090723c */ /* 0x002fe400000018ff */
[----:B------:R0:W2:Y:S01]  /*2000*/  LDG.E.U16 R92, desc[UR10][R92.64] ;  /* 0x0000000a5c5c7981 */ /* 0x0000a2000c1e1500 */
[----:B------:R-:W-:-:S04]  /*2010*/  FMNMX3 R127, R127, R209, R128, !PT ;  /* 0x000000d17f7f7276 */ /* 0x000fc80007800080 */
[----:B0-----:R-:W-:-:S04]  /*2020*/  FMNMX3 R93, R127, R121, R72, !PT ;  /* 0x000000797f5d7276 */ /* 0x001fc80007800048 */
[----:B------:R-:W-:-:S04]  /*2030*/  FMNMX3 R112, R93, R120, R89, !PT ;  /* 0x000000785d707276 */ /* 0x000fc80007800059 */
[----:B------:R-:W-:Y:S02]  /*2040*/  FMNMX3 R112, R112, R73, R204, !PT ;  /* 0x0000004970707276 */ /* 0x000fe400078000cc */
[----:B------:R-:W-:Y:S02]  /*2050*/  SHF.R.U32.HI R64, RZ, 0x6, R30 ;  /* 0x00000006ff407819 */ /* 0x000fe4000001161e */
[----:B------:R-:W-:Y:S02]  /*2060*/  FMNMX3 R112, R112, R33, R68, !PT ;  /* 0x0000002170707276 */ /* 0x000fe40007800044 */
[----:B------:R-:W-:Y:S01]  /*2070*/  LOP3.LUT P3, RZ, R64, 0x1, RZ, 0xc0, !PT ;  /* 0x0000000140ff7812 */ /* 0x000fe2000786c0ff */
[----:B------:R-:W-:Y:S01]  /*2080*/  IMAD.WIDE R64, R14, 0x2, R156 ;  /* 0x000000020e407825 */ /* 0x000fe200078e029c */
[----:B------:R-:W-:-:S03]  /*2090*/  FMNMX3 R112, R112, R31, R36, !PT ;  /* 0x0000001f70707276 */ /* 0x000fc60007800024 */
[----:B------:R-:W-:Y:S01]  /*20a0*/  FMUL R113, R113, UR5 ;  /* 0x0000000571717c20 */ /* 0x000fe20008400000 */
[----:B------:R-:W-:-:S04]  /*20b0*/  IMAD.WIDE R84, R14, 0x2, R154 ;  /* 0x000000020e547825 */ /* 0x000fc800078e029a */
[----:B------:R-:W-:Y:S01]  /*20c0*/  FMUL R132, R132, UR5 ;  /* 0x0000000584847c20 */ /* 0x000fe20008400000 */
[----:B------:R-:W-:Y:S01]  /*20d0*/  IMAD.WIDE R116, R14, 0x2, R44 ;  /* 0x000000020e747825 */ /* 0x000fe200078e022c */
[----:B------:R-:W-:-:S03]  /*20e0*/  FMNMX3 R112, R112, R32, R37, !PT ;  /* 0x0000002070707276 */ /* 0x000fc60007800025 */
[C---:B------:R-:W-:Y:S01]  /*20f0*/  IMAD.WIDE R226, R14.reuse, 0x2, R152 ;  /* 0x000000020ee27825 */ /* 0x040fe200078e0298 */
[----:B------:R-:W-:Y:S01]  /*2100*/  HMMA.16816.F32 R144, R140, R118, R144 ;  /* 0x000000768c90723c */ /* 0x000fe20000001890 */
[----:B------:R-:W3:Y:S02]  /*2110*/  LDG.E.U16 R64, desc[UR10][R64.64] ;  /* 0x0000000a40407981 */ /* 0x000ee4000c1e1500 */
[C---:B------:R-:W-:Y:S02]  /*2120*/  IMAD.WIDE R124, R14.reuse, 0x2, R150 ;  /* 0x000000020e7c7825 */ /* 0x040fe400078e0296 */
[----:B------:R0:W4:Y:S02]  /*2130*/  LDG.E.U16 R80, desc[UR10][R84.64] ;  /* 0x0000000a54507981 */ /* 0x000124000c1e1500 */
[C---:B------:R-:W-:Y:S02]  /*2140*/  IMAD.WIDE R214, R14.reuse, 0x2, R48 ;  /* 0x000000020ed67825 */ /* 0x040fe400078e0230 */
[----:B------:R1:W5:Y:S02]  /*2150*/  LDG.E.U16 R77, desc[UR10][R116.64] ;  /* 0x0000000a744d7981 */ /* 0x000364000c1e1500 */
[----:B------:R-:W-:Y:S01]  /*2160*/  IMAD.WIDE R118, R14, 0x2, R58 ;  /* 0x000000020e767825 */ /* 0x000fe200078e023a */
[----:B------:R-:W-:Y:S01]  /*2170*/  FSEL R230, R132, -INF , !P2 ;  /* 0xff80000084e67808 */ /* 0x000fe20005000000 */
[----:B------:R1:W2:Y:S01]  /*2180*/  LDG.E.U16 R65, desc[UR10][R226.64] ;  /* 0x0000000ae2417981 */ /* 0x0002a2000c1e1500 */
[----:B------:R-:W-:Y:S01]  /*2190*/  FMNMX3 R112, R112, R76, R81, !PT ;  /* 0x0000004c70707276 */ /* 0x000fe20007800051 */
[----:B0-----:R-:W-:-:S02]  /*21a0*/  IMAD.WIDE R84, R14, 0x2, R50 ;  /* 0x000000020e547825 */ /* 0x001fc400078e0232 */
[----:B------:R0:W2:Y:S02]  /*21b0*/  LDG.E.U16 R88, desc[UR10][R124.64] ;  /* 0x0000000a7c587981 */ /* 0x0000a4000c1e1500 */
[C---:B-1----:R-:W-:Y:S02]  /*21c0*/  IMAD.WIDE R116, R14.reuse, 0x2, R60 ;  /* 0x000000020e747825 */ /* 0x042fe400078e023c */
[----:B------:R-:W4:Y:S01]  /*21d0*/  LDG.E.U16 R208, desc[UR10][R214.64] ;  /* 0x0000000ad6d07981 */ /* 0x000f22000c1e1500 */
[----:B------:R-:W-:Y:S01]  /*21e0*/  FSEL R227, R113, -INF , !P1 ;  /* 0xff80000071e37808 */ /* 0x000fe20004800000 */
[C---:B------:R-:W-:Y:S02]  /*21f0*/  IMAD.WIDE R222, R14.reuse, 0x2, R42 ;  /* 0x000000020ede7825 */ /* 0x040fe400078e022a */
[----:B------:R1:W5:Y:S02]  /*2200*/  LDG.E.U16 R218, desc[UR10][R118.64] ;  /* 0x0000000a76da7981 */ /* 0x000364000c1e1500 */
[----:B0-----:R-:W-:-:S02]  /*2210*/  IMAD.WIDE R124, R14, 0x2, R56 ;  /* 0x000000020e7c7825 */ /* 0x001fc400078e0238 */
[----:B------:R0:W5:Y:S02]  /*2220*/  LDG.E.U16 R210, desc[UR10][R84.64] ;  /* 0x0000000a54d27981 */ /* 0x000164000c1e1500 */
[----:B------:R-:W-:Y:S02]  /*2230*/  IMAD.WIDE R126, R14, 0x2, R52 ;  /* 0x000000020e7e7825 */ /* 0x000fe400078e0234 */
[----:B------:R0:W5:Y:S01]  /*2240*/  LDG.E.U16 R215, desc[UR10][R116.64] ;  /* 0x0000000a74d77981 */ /* 0x000162000c1e1500 */
[----:B-1----:R-:W-:Y:S01]  /*2250*/  FMNMX3 R118, R112, R227, R230, !PT ;  /* 0x000000e370767276 */ /* 0x002fe200078000e6 */
[C---:B------:R-:W-:Y:S02]  /*2260*/  IMAD.WIDE R112, R14.reuse, 0x2, R62 ;  /* 0x000000020e707825 */ /* 0x040fe400078e023e */
[----:B------:R-:W5:Y:S02]  /*2270*/  LDG.E.U16 R220, desc[UR10][R124.64] ;  /* 0x0000000a7cdc7981 */ /* 0x000f64000c1e1500 */
[----:B0-----:R-:W-:-:S02]  /*2280*/  IMAD.WIDE R84, R14, 0x2, R46 ;  /* 0x000000020e547825 */ /* 0x001fc400078e022e */
[----:B------:R0:W5:Y:S02]  /*2290*/  LDG.E.U16 R206, desc[UR10][R222.64] ;  /* 0x0000000adece7981 */ /* 0x000164000c1e1500 */
[----:B------:R-:W-:Y:S02]  /*22a0*/  IMAD.WIDE R116, R14, 0x2, R54 ;  /* 0x000000020e747825 */ /* 0x000fe400078e0236 */
[----:B------:R-:W5:Y:S04]  /*22b0*/  LDG.E.U16 R93, desc[UR10][R126.64] ;  /* 0x0000000a7e5d7981 */ /* 0x000f68000c1e1500 */
[----:B------:R1:W5:Y:S04]  /*22c0*/  LDG.E.U16 R228, desc[UR10][R84.64] ;  /* 0x0000000a54e47981 */ /* 0x000368000c1e1500 */
[----:B------:R-:W5:Y:S04]  /*22d0*/  LDG.E.U16 R226, desc[UR10][R116.64] ;  /* 0x0000000a74e27981 */ /* 0x000f68000c1e1500 */
[----:B------:R1:W5:Y:S01]  /*22e0*/  LDG.E.U16 R224, desc[UR10][R112.64] ;  /* 0x0000000a70e07981 */ /* 0x000362000c1e1500 */
[----:B------:R-:W-:Y:S01]  /*22f0*/  FMUL R133, R133, UR5 ;  /* 0x0000000585857c20 */ /* 0x000fe20008400000 */
[----:B------:R-:W-:Y:S01]  /*2300*/  FMUL R144, R144, UR5 ;  /* 0x0000000590907c20 */ /* 0x000fe20008400000 */
[----:B------:R-:W-:Y:S01]  /*2310*/  FMUL R145, R145, UR5 ;  /* 0x0000000591917c20 */ /* 0x000fe20008400000 */
[----:B------:R-:W-:Y:S01]  /*2320*/  FMUL R74, R74, UR5 ;  /* 0x000000054a4a7c20 */ /* 0x000fe20008400000 */
[----:B------:R-:W-:Y:S01]  /*2330*/  FMUL R122, R122, UR5 ;  /* 0x000000057a7a7c20 */ /* 0x000fe20008400000 */
[----:B0-----:R-:W-:Y:S01]  /*2340*/  FSEL R223, R133, -INF , !P3 ;  /* 0xff80000085df7808 */ /* 0x001fe20005800000 */
[----:B------:R-:W-:Y:S01]  /*2350*/  FMUL R34, R34, UR5 ;  /* 0x0000000522227c20 */ /* 0x000fe20008400000 */
[----:B------:R-:W-:Y:S01]  /*2360*/  FSEL R222, R144, -INF , !P4 ;  /* 0xff80000090de7808 */ /* 0x000fe20006000000 */
[----:B------:R-:W-:Y:S01]  /*2370*/  FMUL R139, R139, UR5 ;  /* 0x000000058b8b7c20 */ /* 0x000fe20008400000 */
[----:B------:R-:W-:Y:S01]  /*2380*/  FSEL R214, R145, -INF , !P5 ;  /* 0xff80000091d67808 */ /* 0x000fe20006800000 */
[----:B------:R-:W-:Y:S01]  /*2390*/  FMUL R35, R35, UR5 ;  /* 0x0000000523237c20 */ /* 0x000fe20008400000 */
[----:B------:R-:W-:Y:S01]  /*23a0*/  FMNMX3 R119, R118, R223, R222, !PT ;  /* 0x000000df76777276 */ /* 0x000fe200078000de */
[----:B------:R-:W-:Y:S01]  /*23b0*/  FMUL R38, R38, UR5 ;  /* 0x0000000526267c20 */ /* 0x000fe20008400000 */
[----:B------:R-:W-:Y:S01]  /*23c0*/  FMUL R123, R123, UR5 ;  /* 0x000000057b7b7c20 */ /* 0x000fe20008400000 */
[----:B------:R-:W-:Y:S01]  /*23d0*/  ISETP.GE.AND P2, PT, R24, R239, PT ;  /* 0x000000ef1800720c */ /* 0x000fe20003f46270 */
[----:B------:R-:W-:Y:S01]  /*23e0*/  FMUL R130, R130, UR5 ;  /* 0x0000000582827c20 */ /* 0x000fe20008400000 */
[----:B------:R-:W-:-:S02]  /*23f0*/  FMNMX R119, R214, R119, !PT ;  /* 0x00000077d6777209 */ /* 0x000fc40007800000 */
[----:B------:R-:W-:Y:S01]  /*2400*/  ISETP.GE.AND P1, PT, R24, R237, PT ;  /* 0x000000ed1800720c */ /* 0x000fe20003f26270 */
[----:B-1----:R-:W-:Y:S01]  /*2410*/  FMUL R85, R131, UR5 ;  /* 0x0000000583557c20 */ /* 0x002fe20008400000 */
[----:B------:R-:W-:Y:S01]  /*2420*/  FMUL R39, R39, UR5 ;  /* 0x0000000527277c20 */ /* 0x000fe20008400000 */
[----:B------:R-:W0:Y:S01]  /*2430*/  SHFL.BFLY PT, R118, R119, 0x2, 0x1f ;  /* 0x0c401f0077767f89 */ /* 0x000e2200000e0000 */
[----:B------:R-:W-:Y:S01]  /*2440*/  FMUL R66, R66, UR5 ;  /* 0x0000000542427c20 */ /* 0x000fe20008400000 */
        /* <DEDUP_REMOVED lines=19> */
[----:B------:R-:W-:Y:S01]  /*2580*/  BAR.SYNC.DEFER_BLOCKING 0x0 ;  /* 0x0000000000007b1d */ /* 0x000fe20000010000 */
[----:B0-----:R-:W-:-:S05]  /*2590*/  FMNMX R125, R119, R118, !PT ;  /* 0x00000076777d7209 */ /* 0x001fca0007800000 */
[----:B------:R-:W0:Y:S01]  /*25a0*/  SHFL.BFLY PT, R118, R125, 0x1, 0x1f ;  /* 0x0c201f007d767f89 */ /* 0x000e2200000e0000 */
[C---:B------:R-:W-:Y:S02]  /*25b0*/  ISETP.GE.AND P4, PT, R24.reuse, R193, PT ;  /* 0x000000c11800720c */ /* 0x040fe40003f86270 */
[CC--:B------:R-:W-:Y:S02]  /*25c0*/  ISETP.GE.AND P5, PT, R24.reuse, R29.reuse, PT ;  /* 0x0000001d1800720c */ /* 0x0c0fe40003fa6270 */
[----:B------:R-:W-:Y:S02]  /*25d0*/  ISETP.GT.AND P3, PT, R24, R29, PT ;  /* 0x0000001d1800720c */ /* 0x000fe40003f64270 */
[----:B------:R-:W-:Y:S01]  /*25e0*/  FSEL R193, R74, -INF , P4 ;  /* 0xff8000004ac17808 */ /* 0x000fe20002000000 */
[----:B------:R-:W-:Y:S01]  /*25f0*/  FMUL R74, R138, UR5 ;  /* 0x000000058a4a7c20 */ /* 0x000fe20008400000 */
[----:B------:R-:W-:Y:S02]  /*2600*/  ISETP.GE.AND P4, PT, R24, R235, PT ;  /* 0x000000eb1800720c */ /* 0x000fe40003f86270 */
[----:B------:R-:W-:-:S02]  /*2610*/  FSEL R235, R122, -INF , P6 ;  /* 0xff8000007aeb7808 */ /* 0x000fc40003000000 */
[----:B------:R-:W-:Y:S02]  /*2620*/  ISETP.GE.AND P6, PT, R24, R233, PT ;  /* 0x000000e91800720c */ /* 0x000fe40003fc6270 */
[----:B------:R-:W-:Y:S02]  /*2630*/  FSEL R74, R74, -INF , P5 ;  /* 0xff8000004a4a7808 */ /* 0x000fe40002800000 */
[----:B------:R-:W-:Y:S02]  /*2640*/  ISETP.GE.AND P5, PT, R24, R231, PT ;  /* 0x000000e71800720c */ /* 0x000fe40003fa6270 */
[----:B0-----:R-:W-:Y:S02]  /*2650*/  FMNMX3 R29, R125, R118, R40, !PT ;  /* 0x000000767d1d7276 */ /* 0x001fe40007800028 */
[----:B------:R-:W-:-:S03]  /*2660*/  FSEL R231, R139, -INF , P3 ;  /* 0xff8000008be77808 */ /* 0x000fc60001800000 */
[--C-:B------:R-:W-:Y:S01]  /*2670*/  FADD R84, R69, -R29.reuse ;  /* 0x8000001d45547221 */ /* 0x100fe20000000000 */
[----:B------:R-:W-:Y:S01]  /*2680*/  FSEL R69, R34, -INF , P6 ;  /* 0xff80000022457808 */ /* 0x000fe20003000000 */
[--C-:B------:R-:W-:Y:S01]  /*2690*/  FADD R34, R196, -R29.reuse ;  /* 0x8000001dc4227221 */ /* 0x100fe20000000000 */
[----:B------:R-:W-:Y:S01]  /*26a0*/  ISETP.GE.AND P3, PT, R24, R229, PT ;  /* 0x000000e51800720c */ /* 0x000fe20003f66270 */
[----:B------:R-:W-:Y:S01]  /*26b0*/  FMUL R112, R84, 1.4426950216293334961 ;  /* 0x3fb8aa3b54707820 */ /* 0x000fe20000400000 */
[----:B------:R-:W-:Y:S01]  /*26c0*/  FADD R198, R198, -R29 ;  /* 0x8000001dc6c67221 */ /* 0x000fe20000000000 */
[----:B------:R-:W-:Y:S01]  /*26d0*/  FSEL R84, R35, -INF , P5 ;  /* 0xff80000023547808 */ /* 0x000fe20002800000 */
[----:B------:R-:W-:Y:S01]  /*26e0*/  FMUL R34, R34, 1.4426950216293334961 ;  /* 0x3fb8aa3b22227820 */ /* 0x000fe20000400000 */
[----:B------:R-:W-:Y:S02]  /*26f0*/  ISETP.GE.AND P5, PT, R24, R207, PT ;  /* 0x000000cf1800720c */ /* 0x000fe40003fa6270 */
[----:B------:R-:W-:Y:S01]  /*2700*/  FSEL R207, R38, -INF , P3 ;  /* 0xff80000026cf7808 */ /* 0x000fe20001800000 */
[----:B------:R-:W-:Y:S01]  /*2710*/  FMUL R38, R198, 1.4426950216293334961 ;  /* 0x3fb8aa3bc6267820 */ /* 0x000fe20000400000 */
[----:B------:R-:W-:-:S02]  /*2720*/  ISETP.GE.AND P3, PT, R24, R201, PT ;  /* 0x000000c91800720c */ /* 0x000fc40003f66270 */
[----:B------:R0:W-:Y:S01]  /*2730*/  MUFU.EX2 R201, R34 ;  /* 0x0000002200c97308 */ /* 0x0001e20000000800 */
[----:B------:R-:W-:Y:S02]  /*2740*/  FSEL R229, R123, -INF , P2 ;  /* 0xff8000007be57808 */ /* 0x000fe40001000000 */
[----:B------:R-:W-:Y:S02]  /*2750*/  ISETP.GE.AND P2, PT, R24, R217, PT ;  /* 0x000000d91800720c */ /* 0x000fe40003f46270 */
[----:B------:R-:W-:Y:S01]  /*2760*/  FSEL R217, R130, -INF , P1 ;  /* 0xff80000082d97808 */ /* 0x000fe20000800000 */
[----:B0-----:R-:W-:Y:S02]  /*2770*/  FADD R34, R194, -R29 ;  /* 0x8000001dc2227221 */ /* 0x001fe40000000000 */
[----:B------:R0:W-:Y:S01]  /*2780*/  MUFU.EX2 R194, R38 ;  /* 0x0000002600c27308 */ /* 0x0001e20000000800 */
[----:B------:R-:W-:Y:S02]  /*2790*/  FSEL R85, R85, -INF , P4 ;  /* 0xff80000055557808 */ /* 0x000fe40002000000 */
[----:B0-----:R-:W-:-:S04]  /*27a0*/  FMNMX3 R38, R74, R231, R235, !PT ;  /* 0x000000e74a267276 */ /* 0x001fc800078000eb */
[----:B------:R-:W-:Y:S01]  /*27b0*/  FMNMX3 R38, R38, R229, R217, !PT ;  /* 0x000000e526267276 */ /* 0x000fe200078000d9 */
[----:B------:R-:W-:Y:S01]  /*27c0*/  FADD R200, R200, -R29 ;  /* 0x8000001dc8c87221 */ /* 0x000fe20000000000 */
[----:B------:R-:W-:Y:S02]  /*27d0*/  ISETP.GE.AND P1, PT, R24, R225, PT ;  /* 0x000000e11800720c */ /* 0x000fe40003f26270 */
[----:B------:R-:W-:Y:S02]  /*27e0*/  FMNMX3 R38, R38, R85, R69, !PT ;  /* 0x0000005526267276 */ /* 0x000fe40007800045 */
[----:B------:R-:W-:Y:S02]  /*27f0*/  ISETP.GE.AND P4, PT, R24, R221, PT ;  /* 0x000000dd1800720c */ /* 0x000fe40003f86270 */
[----:B------:R-:W-:Y:S01]  /*2800*/  FSEL R202, R39, -INF , P2 ;  /* 0xff80000027ca7808 */ /* 0x000fe20001000000 */
[----:B------:R-:W-:Y:S01]  /*2810*/  FMUL R35, R200, 1.4426950216293334961 ;  /* 0x3fb8aa3bc8237820 */ /* 0x000fe20000400000 */
[----:B------:R-:W-:-:S02]  /*2820*/  ISETP.GE.AND P6, PT, R24, R219, PT ;  /* 0x000000db1800720c */ /* 0x000fc40003fc6270 */
[----:B------:R-:W-:Y:S02]  /*2830*/  ISETP.GE.AND P2, PT, R24, R205, PT ;  /* 0x000000cd1800720c */ /* 0x000fe40003f46270 */
[----:B------:R-:W-:Y:S02]  /*2840*/  FSEL R205, R66, -INF , P1 ;  /* 0xff80000042cd7808 */ /* 0x000fe40000800000 */
[----:B------:R-:W-:Y:S02]  /*2850*/  FMNMX3 R38, R38, R84, R207, !PT ;  /* 0x0000005426267276 */ /* 0x000fe400078000cf */
[----:B------:R-:W-:Y:S02]  /*2860*/  FSEL R200, R67, -INF , P4 ;  /* 0xff80000043c87808 */ /* 0x000fe40002000000 */
[C---:B------:R-:W-:Y:S02]  /*2870*/  ISETP.GE.AND P4, PT, R24.reuse, R203, PT ;  /* 0x000000cb1800720c */ /* 0x040fe40003f86270 */
[----:B------:R-:W-:-:S02]  /*2880*/  ISETP.GE.AND P1, PT, R24, R199, PT ;  /* 0x000000c71800720c */ /* 0x000fc40003f26270 */
[----:B------:R-:W-:Y:S01]  /*2890*/  FSEL R203, R70, -INF , P6 ;  /* 0xff80000046cb7808 */ /* 0x000fe20003000000 */
[----:B------:R0:W1:Y:S01]  /*28a0*/  MUFU.EX2 R199, R35 ;  /* 0x0000002300c77308 */ /* 0x0000620000000800 */
[----:B------:R-:W-:Y:S01]  /*28b0*/  ISETP.GE.AND P6, PT, R24, R197, PT ;  /* 0x000000c51800720c */ /* 0x000fe20003fc6270 */
[----:B------:R-:W-:Y:S01]  /*28c0*/  FMUL R197, R34, 1.4426950216293334961 ;  /* 0x3fb8aa3b22c57820 */ /* 0x000fe20000400000 */
[----:B------:R-:W-:Y:S01]  /*28d0*/  FMNMX3 R38, R38, R202, R205, !PT ;  /* 0x000000ca26267276 */ /* 0x000fe200078000cd */
[----:B------:R-:W-:Y:S01]  /*28e0*/  FADD R34, R129, -R29 ;  /* 0x8000001d81227221 */ /* 0x000fe20000000000 */
[----:B------:R-:W-:Y:S02]  /*28f0*/  FSEL R131, R90, -INF , P1 ;  /* 0xff8000005a837808 */ /* 0x000fe40000800000 */
[----:B------:R-:W-:Y:S02]  /*2900*/  FSEL R198, R71, -INF , P5 ;  /* 0xff80000047c67808 */ /* 0x000fe40002800000 */
[----:B0-----:R-:W-:-:S02]  /*2910*/  SHF.R.U32.HI R35, RZ, 0xc, R30 ;  /* 0x0000000cff237819 */ /* 0x001fc4000001161e */
[----:B------:R-:W-:Y:S02]  /*2920*/  ISETP.GE.AND P1, PT, R24, R137, PT ;  /* 0x000000891800720c */ /* 0x000fe40003f26270 */
[----:B------:R-:W-:Y:S01]  /*2930*/  FMNMX3 R38, R38, R200, R203, !PT ;  /* 0x000000c826267276 */ /* 0x000fe200078000cb */
[----:B------:R-:W-:Y:S01]  /*2940*/  FMUL R144, R34, 1.4426950216293334961 ;  /* 0x3fb8aa3b22907820 */ /* 0x000fe20000400000 */
[----:B------:R-:W-:Y:S01]  /*2950*/  FSEL R139, R86, -INF , P6 ;  /* 0xff800000568b7808 */ /* 0x000fe20003000000 */
[--C-:B------:R-:W-:Y:S01]  /*2960*/  FADD R190, R190, -R29.reuse ;  /* 0x8000001dbebe7221 */ /* 0x100fe20000000000 */
[----:B------:R-:W-:Y:S02]  /*2970*/  ISETP.GE.AND P5, PT, R24, R195, PT ;  /* 0x000000c31800720c */ /* 0x000fe40003fa6270 */
[----:B------:R-:W-:Y:S01]  /*2980*/  LOP3.LUT P6, RZ, R35, 0x1, RZ, 0xc0, !PT ;  /* 0x0000000123ff7812 */ /* 0x000fe200078cc0ff */
[----:B------:R-:W-:Y:S01]  /*2990*/  FADD R35, R192, -R29 ;  /* 0x8000001dc0237221 */ /* 0x000fe20000000000 */
[----:B------:R-:W-:-:S02]  /*29a0*/  FSEL R195, R75, -INF , P3 ;  /* 0xff8000004bc37808 */ /* 0x000fc40001800000 */
[----:B------:R-:W-:Y:S02]  /*29b0*/  FSEL R129, R91, -INF , P2 ;  /* 0xff8000005b817808 */ /* 0x000fe40001000000 */
[----:B------:R-:W-:Y:S02]  /*29c0*/  SHF.R.U32.HI R34, RZ, 0xd, R30 ;  /* 0x0000000dff227819 */ /* 0x000fe4000001161e */
[C---:B------:R-:W-:Y:S02]  /*29d0*/  ISETP.GE.AND P3, PT, R24.reuse, R211, PT ;  /* 0x000000d31800720c */ /* 0x040fe40003f66270 */
[----:B------:R-:W-:Y:S02]  /*29e0*/  ISETP.GE.AND P2, PT, R24, R191, PT ;  /* 0x000000bf1800720c */ /* 0x000fe40003f46270 */
[----:B------:R-:W-:Y:S02]  /*29f0*/  FSEL R192, R78, -INF , P1 ;  /* 0xff8000004ec07808 */ /* 0x000fe40000800000 */
[----:B------:R-:W-:Y:S01]  /*2a00*/  FMNMX3 R38, R38, R198, R193, !PT ;  /* 0x000000c626267276 */ /* 0x000fe200078000c1 */
[----:B------:R-:W-:Y:S01]  /*2a10*/  FMUL R140, R190, 1.4426950216293334961 ;  /* 0x3fb8aa3bbe8c7820 */ /* 0x000fe20000400000 */
[----:B------:R-:W-:-:S02]  /*2a20*/  FSEL R132, R87, -INF , P4 ;  /* 0xff80000057847808 */ /* 0x000fc40002000000 */
[----:B------:R-:W-:Y:S02]  /*2a30*/  LOP3.LUT P4, RZ, R34, 0x1, RZ, 0xc0, !PT ;  /* 0x0000000122ff7812 */ /* 0x000fe4000788c0ff */
[----:B------:R-:W-:Y:S02]  /*2a40*/  SHF.R.U32.HI R34, RZ, 0x9, R30 ;  /* 0x00000009ff227819 */ /* 0x000fe4000001161e */
[----:B------:R-:W-:Y:S02]  /*2a50*/  FSEL R145, R82, -INF , P3 ;  /* 0xff80000052917808 */ /* 0x000fe40001800000 */
[----:B------:R-:W-:Y:S02]  /*2a60*/  FSEL R190, R79, -INF , P2 ;  /* 0xff8000004fbe7808 */ /* 0x000fe40001000000 */
[----:B------:R-:W-:Y:S02]  /*2a70*/  FMNMX3 R38, R38, R195, R192, !PT ;  /* 0x000000c326267276 */ /* 0x000fe400078000c0 */
[----:B------:R-:W-:-:S02]  /*2a80*/  FSEL R138, R83, -INF , P5 ;  /* 0xff800000538a7808 */ /* 0x000fc40002800000 */
[----:B------:R-:W-:Y:S02]  /*2a90*/  LOP3.LUT P5, RZ, R34, 0x1, RZ, 0xc0, !PT ;  /* 0x0000000122ff7812 */ /* 0x000fe400078ac0ff */
[----:B------:R-:W-:Y:S02]  /*2aa0*/  FMNMX3 R38, R38, R190, R145, !PT ;  /* 0x000000be26267276 */ /* 0x000fe40007800091 */
[--C-:B------:R-:W-:Y:S02]  /*2ab0*/  SHF.R.U32.HI R34, RZ, 0x8, R30.reuse ;  /* 0x00000008ff227819 */ /* 0x100fe4000001161e */
[----:B------:R-:W-:Y:S01]  /*2ac0*/  FMNMX3 R38, R38, R138, R139, !PT ;  /* 0x0000008a26267276 */ /* 0x000fe2000780008b */
[--C-:B------:R-:W-:Y:S01]  /*2ad0*/  FADD R128, R128, -R29.reuse ;  /* 0x8000001d80807221 */ /* 0x100fe20000000000 */
[----:B------:R-:W-:Y:S01]  /*2ae0*/  LOP3.LUT P3, RZ, R34, 0x1, RZ, 0xc0, !PT ;  /* 0x0000000122ff7812 */ /* 0x000fe2000786c0ff */
[----:B------:R-:W-:Y:S01]  /*2af0*/  FADD R121, R121, -R29 ;  /* 0x8000001d79797221 */ /* 0x000fe20000000000 */
[----:B------:R-:W-:-:S02]  /*2b00*/  SHF.R.U32.HI R34, RZ, 0x5, R30 ;  /* 0x00000005ff227819 */ /* 0x000fc4000001161e */
[----:B------:R-:W-:Y:S02]  /*2b10*/  FSEL R124, R94, -INF , !P4 ;  /* 0xff8000005e7c7808 */ /* 0x000fe40006000000 */
[----:B------:R-:W-:Y:S01]  /*2b20*/  FMNMX3 R38, R38, R132, R131, !PT ;  /* 0x0000008426267276 */ /* 0x000fe20007800083 */
[----:B------:R-:W-:Y:S01]  /*2b30*/  FMUL R128, R128, 1.4426950216293334961 ;  /* 0x3fb8aa3b80807820 */ /* 0x000fe20000400000 */
[----:B------:R-:W-:Y:S01]  /*2b40*/  LOP3.LUT P2, RZ, R34, 0x1, RZ, 0xc0, !PT ;  /* 0x0000000122ff7812 */ /* 0x000fe2000784c0ff */
[----:B------:R-:W-:Y:S01]  /*2b50*/  FMUL R130, R121, 1.4426950216293334961 ;  /* 0x3fb8aa3b79827820 */ /* 0x000fe20000400000 */
[--C-:B------:R-:W-:Y:S01]  /*2b60*/  SHF.R.U32.HI R34, RZ, 0x4, R30.reuse ;  /* 0x00000004ff227819 */ /* 0x100fe2000001161e */
[----:B------:R-:W-:Y:S01]  /*2b70*/  FMUL R121, R134, UR5 ;  /* 0x0000000586797c20 */ /* 0x000fe20008400000 */
[----:B------:R-:W-:Y:S01]  /*2b80*/  FADD R120, R120, -R29 ;  /* 0x8000001d78787221 */ /* 0x000fe20000000000 */
[----:B------:R-:W-:Y:S02]  /*2b90*/  SHF.R.U32.HI R30, RZ, 0x1, R30 ;  /* 0x00000001ff1e7819 */ /* 0x000fe4000001161e */
[----:B------:R-:W-:-:S02]  /*2ba0*/  FSEL R126, R95, -INF , !P6 ;  /* 0xff8000005f7e7808 */ /* 0x000fc40007000000 */
[----:B------:R-:W-:Y:S02]  /*2bb0*/  FSEL R127, R114, -INF , !P5 ;  /* 0xff800000727f7808 */ /* 0x000fe40006800000 */
[----:B------:R-:W-:Y:S01]  /*2bc0*/  FMNMX3 R38, R38, R129, R124, !PT ;  /* 0x0000008126267276 */ /* 0x000fe2000780007c */
[----:B------:R0:W-:Y:S01]  /*2bd0*/  MUFU.EX2 R137, R128 ;  /* 0x0000008000897308 */ /* 0x0001e20000000800 */
[----:B------:R-:W-:Y:S02]  /*2be0*/  LOP3.LUT P1, RZ, R34, 0x1, RZ, 0xc0, !PT ;  /* 0x0000000122ff7812 */ /* 0x000fe4000782c0ff */
[----:B------:R-:W-:Y:S02]  /*2bf0*/  LOP3.LUT P4, RZ, R30, 0x1, RZ, 0xc0, !PT ;  /* 0x000000011eff7812 */ /* 0x000fe4000788c0ff */
[----:B------:R-:W-:Y:S02]  /*2c00*/  FSEL R121, R121, -INF , !P2 ;  /* 0xff80000079797808 */ /* 0x000fe40005000000 */
[----:B------:R-:W-:Y:S01]  /*2c10*/  FMNMX3 R38, R38, R126, R127, !PT ;  /* 0x0000007e26267276 */ /* 0x000fe2000780007f */
[----:B0-----:R-:W-:Y:S01]  /*2c20*/  FMUL R128, R120, 1.4426950216293334961 ;  /* 0x3fb8aa3b78807820 */ /* 0x001fe20000400000 */
[----:B------:R-:W-:-:S02]  /*2c30*/  FSEL R120, R115, -INF , !P3 ;  /* 0xff80000073787808 */ /* 0x000fc40005800000 */
[----:B------:R-:W-:Y:S02]  /*2c40*/  FSEL R114, R135, -INF , !P1 ;  /* 0xff80000087727808 */ /* 0x000fe40004800000 */
[----:B------:R-:W-:Y:S02]  /*2c50*/  FSEL R115, R146, -INF , !P4 ;  /* 0xff80000092737808 */ /* 0x000fe40006000000 */
[----:B------:R-:W-:Y:S02]  /*2c60*/  FMNMX3 R38, R38, R120, R121, !PT ;  /* 0x0000007826267276 */ /* 0x000fe40007800079 */
[----:B------:R-:W-:Y:S02]  /*2c70*/  FSEL R113, R113, -INF , P0 ;  /* 0xff80000071717808 */ /* 0x000fe40000000000 */
[----:B------:R-:W-:-:S04]  /*2c80*/  FMNMX3 R38, R38, R114, R115, !PT ;  /* 0x0000007226267276 */ /* 0x000fc80007800073 */
[----:B------:R-:W-:Y:S01]  /*2c90*/  FMNMX R38, R113, R38, !PT ;  /* 0x0000002671267209 */ /* 0x000fe20007800000 */
[----:B------:R-:W-:-:S04]  /*2ca0*/  FADD R30, R33, -R29 ;  /* 0x8000001d211e7221 */ /* 0x000fc80000000000 */
[----:B------:R-:W0:Y:S01]  /*2cb0*/  SHFL.BFLY PT, R33, R38, 0x2, 0x1f ;  /* 0x0c401f0026217f89 */ /* 0x000e2200000e0000 */
[--C-:B------:R-:W-:Y:S01]  /*2cc0*/  FADD R32, R32, -R29.reuse ;  /* 0x8000001d20207221 */ /* 0x100fe20000000000 */
[----:B------:R1:W-:Y:S01]  /*2cd0*/  MUFU.EX2 R196, R112 ;  /* 0x0000007000c47308 */ /* 0x0003e20000000800 */
[--C-:B------:R-:W-:Y:S01]  /*2ce0*/  FADD R36, R36, -R29.reuse ;  /* 0x8000001d24247221 */ /* 0x100fe20000000000 */
[----:B------:R-:W-:Y:S01]  /*2cf0*/  FADD R37, R37, -R29 ;  /* 0x8000001d25257221 */ /* 0x000fe20000000000 */
[----:B---3--:R-:W-:Y:S04]  /*2d00*/  STS.U16 [R17+UR6], R64 ;  /* 0x0000004011007988 */ /* 0x008fe80008000406 */
[----:B--2---:R-:W-:Y:S01]  /*2d10*/  STS.U16 [R17+UR6+0x800], R92 ;  /* 0x0008005c11007988 */ /* 0x004fe20008000406 */
[----:B-1----:R-:W-:Y:S01]  /*2d20*/  FMUL R112, R32, 1.4426950216293334961 ;  /* 0x3fb8aa3b20707820 */ /* 0x002fe20000400000 */
[----:B------:R-:W-:-:S02]  /*2d30*/  FMUL R117, R36, 1.4426950216293334961 ;  /* 0x3fb8aa3b24757820 */ /* 0x000fc40000400000 */
[----:B----4-:R-:W-:Y:S01]  /*2d40*/  STS.U16 [R17+UR6+0x1000], R208 ;  /* 0x001000d011007988 */ /* 0x010fe20008000406 */
[----:B------:R-:W-:Y:S01]  /*2d50*/  FMUL R36, R37, 1.4426950216293334961 ;  /* 0x3fb8aa3b25247820 */ /* 0x000fe20000400000 */
[----:B0-----:R-:W-:Y:S02]  /*2d60*/  FMNMX R32, R38, R33, !PT ;  /* 0x0000002126207209 */ /* 0x001fe40007800000 */
        /* <DEDUP_REMOVED lines=12> */
[----:B------:R-:W-:Y:S01]  /*2e30*/  STS.U16 [R27+UR6+0x1e00], R224 ;  /* 0x001e00e01b007988 */ /* 0x000fe20008000406 */
[----:B------:R-:W-:Y:S06]  /*2e40*/  BAR.SYNC.DEFER_BLOCKING 0x0 ;  /* 0x0000000000007b1d */ /* 0x000fec0000010000 */
[----:B------:R-:W0:Y:S01]  /*2e50*/  SHFL.BFLY PT, R37, R32, 0x1, 0x1f ;  /* 0x0c201f0020257f89 */ /* 0x000e2200000e0000 */
[----:B------:R-:W-:Y:S01]  /*2e60*/  FADD R38, -R29, R40 ;  /* 0x000000281d267221 */ /* 0x000fe20000000100 */
[--C-:B------:R-:W-:Y:S01]  /*2e70*/  FADD R209, R209, -R29.reuse ;  /* 0x8000001dd1d17221 */ /* 0x100fe20000000000 */
[----:B------:R-:W-:-:S03]  /*2e80*/  FADD R31, R31, -R29 ;  /* 0x8000001d1f1f7221 */ /* 0x000fc60000000000 */
[----:B------:R-:W-:Y:S01]  /*2e90*/  FMUL R136, R209, 1.4426950216293334961 ;  /* 0x3fb8aa3bd1887820 */ /* 0x000fe20000400000 */
[----:B------:R-:W1:Y:S04]  /*2ea0*/  LDSM.16.M88.4 R64, [R21+UR6+0x800] ;  /* 0x000800061540783b */ /* 0x000e680008000200 */
[----:B------:R-:W2:Y:S01]  /*2eb0*/  LDSM.16.M88.4 R92, [R21+UR6] ;  /* 0x00000006155c783b */ /* 0x000ea20008000200 */
[----:B0-----:R-:W-:Y:S01]  /*2ec0*/  FMNMX3 R32, R32, R37, R41, !PT ;  /* 0x0000002520207276 */ /* 0x001fe20007800029 */
[----:B------:R-:W-:-:S04]  /*2ed0*/  FMUL R37, R38, 1.4426950216293334961 ;  /* 0x3fb8aa3b26257820 */ /* 0x000fc80000400000 */
[--C-:B------:R-:W-:Y:S01]  /*2ee0*/  FADD R231, R231, -R32.reuse ;  /* 0x80000020e7e77221 */ /* 0x100fe20000000000 */
[--C-:B------:R-:W-:Y:S01]  /*2ef0*/  FADD R235, R235, -R32.reuse ;  /* 0x80000020ebeb7221 */ /* 0x100fe20000000000 */
[--C-:B------:R-:W-:Y:S01]  /*2f00*/  FADD R229, R229, -R32.reuse ;  /* 0x80000020e5e57221 */ /* 0x100fe20000000000 */
[----:B------:R-:W-:Y:S01]  /*2f10*/  FADD R38, -R32, R41 ;  /* 0x0000002920267221 */ /* 0x000fe20000000100 */
[----:B------:R-:W-:Y:S01]  /*2f20*/  FADD R74, R74, -R32 ;  /* 0x800000204a4a7221 */ /* 0x000fe20000000000 */
[----:B------:R-:W-:Y:S01]  /*2f30*/  FMUL R209, R231, 1.4426950216293334961 ;  /* 0x3fb8aa3be7d17820 */ /* 0x000fe20000400000 */
[----:B------:R-:W-:Y:S01]  /*2f40*/  FMUL R146, R235, 1.4426950216293334961 ;  /* 0x3fb8aa3beb927820 */ /* 0x000fe20000400000 */
[----:B------:R-:W-:Y:S01]  /*2f50*/  FMUL R135, R229, 1.4426950216293334961 ;  /* 0x3fb8aa3be5877820 */ /* 0x000fe20000400000 */
[----:B------:R-:W-:Y:S01]  /*2f60*/  FMUL R39, R38, 1.4426950216293334961 ;  /* 0x3fb8aa3b26277820 */ /* 0x000fe20000400000 */
[----:B------:R-:W-:Y:S01]  /*2f70*/  FMUL R74, R74, 1.4426950216293334961 ;  /* 0x3fb8aa3b4a4a7820 */ /* 0x000fe20000400000 */
[----:B------:R-:W-:Y:S01]  /*2f80*/  FMUL R31, R31, 1.4426950216293334961 ;  /* 0x3fb8aa3b1f1f7820 */ /* 0x000fe20000400000 */
[--C-:B------:R-:W-:Y:S01]  /*2f90*/  FADD R81, R81, -R29.reuse ;  /* 0x8000001d51517221 */ /* 0x100fe20000000000 */
[----:B------:R-:W0:Y:S08]  /*2fa0*/  MUFU.EX2 R37, R37 ;  /* 0x0000002500257308 */ /* 0x000e300000000800 */
[----:B------:R-:W-:Y:S08]  /*2fb0*/  MUFU.EX2 R134, R74 ;  /* 0x0000004a00867308 */ /* 0x000ff00000000800 */
[----:B------:R-:W-:Y:S08]  /*2fc0*/  MUFU.EX2 R209, R209 ;  /* 0x000000d100d17308 */ /* 0x000ff00000000800 */
[----:B------:R-:W-:Y:S08]  /*2fd0*/  MUFU.EX2 R146, R146 ;  /* 0x0000009200927308 */ /* 0x000ff00000000800 */
[----:B------:R-:W3:Y:S08]  /*2fe0*/  MUFU.EX2 R135, R135 ;  /* 0x0000008700877308 */ /* 0x000ef00000000800 */
[----:B------:R-:W4:Y:S01]  /*2ff0*/  MUFU.EX2 R39, R39 ;  /* 0x0000002700277308 */ /* 0x000f220000000800 */
[--C-:B------:R-:W-:Y:S01]  /*3000*/  FADD R72, R72, -R29.reuse ;  /* 0x8000001d48487221 */ /* 0x100fe20000000000 */
[--C-:B------:R-:W-:Y:S01]  /*3010*/  FADD R73, R73, -R29.reuse ;  /* 0x8000001d49497221 */ /* 0x100fe20000000000 */
[----:B------:R-:W-:-:S05]  /*3020*/  FADD R68, R68, -R29 ;  /* 0x8000001d44447221 */ /* 0x000fca0000000000 */
[----:B------:R5:W-:Y:S01]  /*3030*/  MUFU.EX2 R116, R31 ;  /* 0x0000001f00747308 */ /* 0x000be20000000800 */
[--C-:B------:R-:W-:Y:S01]  /*3040*/  FADD R85, R85, -R32.reuse ;  /* 0x8000002055557221 */ /* 0x100fe20000000000 */
[----:B-----5:R-:W-:Y:S02]  /*3050*/  FMUL R31, R81, 1.4426950216293334961 ;  /* 0x3fb8aa3b511f7820 */ /* 0x020fe40000400000 */
[----:B------:R-:W5:Y:S01]  /*3060*/  LDSM.16.M88.4 R80, [R21+UR6+0x1000] ;  /* 0x001000061550783b */ /* 0x000f620008000200 */
[----:B------:R-:W-:Y:S01]  /*3070*/  FMUL R72, R72, 1.4426950216293334961 ;  /* 0x3fb8aa3b48487820 */ /* 0x000fe20000400000 */
[----:B------:R-:W-:Y:S01]  /*3080*/  FMUL R73, R73, 1.4426950216293334961 ;  /* 0x3fb8aa3b49497820 */ /* 0x000fe20000400000 */
[----:B------:R-:W-:Y:S01]  /*3090*/  FMUL R68, R68, 1.4426950216293334961 ;  /* 0x3fb8aa3b44447820 */ /* 0x000fe20000400000 */
[--C-:B------:R-:W-:Y:S01]  /*30a0*/  FADD R89, R89, -R29.reuse ;  /* 0x8000001d59597221 */ /* 0x100fe20000000000 */
[----:B------:R-:W-:Y:S01]  /*30b0*/  FMUL R147, R85, 1.4426950216293334961 ;  /* 0x3fb8aa3b55937820 */ /* 0x000fe20000400000 */
[----:B------:R1:W-:Y:S01]  /*30c0*/  MUFU.EX2 R133, R72 ;  /* 0x0000004800857308 */ /* 0x0003e20000000800 */
[--C-:B------:R-:W-:Y:S01]  /*30d0*/  FADD R85, R69, -R32.reuse ;  /* 0x8000002045557221 */ /* 0x100fe20000000000 */
[----:B------:R-:W-:Y:S01]  /*30e0*/  FMUL R89, R89, 1.4426950216293334961 ;  /* 0x3fb8aa3b59597820 */ /* 0x000fe20000400000 */
[----:B------:R-:W-:Y:S01]  /*30f0*/  F2FP.F16.F32.PACK_AB R74, R194, R199 ;  /* 0x000000c7c24a723e */ /* 0x000fe200000000ff */
[----:B0-----:R-:W-:Y:S01]  /*3100*/  FMUL R69, R37, R101 ;  /* 0x0000006525457220 */ /* 0x001fe20000400000 */
[----:B---3--:R-:W-:Y:S01]  /*3110*/  F2FP.F16.F32.PACK_AB R75, R135, R146 ;  /* 0x00000092874b723e */ /* 0x008fe200000000ff */
[C---:B----4-:R-:W-:Y:S01]  /*3120*/  FMUL R70, R39.reuse, R102 ;  /* 0x0000006627467220 */ /* 0x050fe20000400000 */
[----:B------:R-:W-:Y:S01]  /*3130*/  FMUL R71, R39, R103 ;  /* 0x0000006727477220 */ /* 0x000fe20000400000 */
[----:B------:R0:W-:Y:S01]  /*3140*/  MUFU.EX2 R122, R73 ;  /* 0x00000049007a7308 */ /* 0x0001e20000000800 */
[----:B-1----:R-:W-:Y:S01]  /*3150*/  F2FP.F16.F32.PACK_AB R72, R201, R196 ;  /* 0x000000c4c948723e */ /* 0x002fe200000000ff */
[--C-:B------:R-:W-:Y:S01]  /*3160*/  FADD R204, R204, -R29.reuse ;  /* 0x8000001dcccc7221 */ /* 0x100fe20000000000 */
[--C-:B------:R-:W-:Y:S01]  /*3170*/  FADD R216, R216, -R29.reuse ;  /* 0x8000001dd8d87221 */ /* 0x100fe20000000000 */
[----:B------:R-:W-:Y:S01]  /*3180*/  FADD R213, R213, -R29 ;  /* 0x8000001dd5d57221 */ /* 0x000fe20000000000 */
[----:B------:R-:W-:-:S03]  /*3190*/  FADD R217, R217, -R32 ;  /* 0x80000020d9d97221 */ /* 0x000fc60000000000 */
[----:B------:R1:W-:Y:S01]  /*31a0*/  MUFU.EX2 R119, R68 ;  /* 0x0000004400777308 */ /* 0x0003e20000000800 */
[----:B0-----:R-:W-:Y:S01]  /*31b0*/  F2FP.F16.F32.PACK_AB R73, R209, R134 ;  /* 0x00000086d149723e */ /* 0x001fe200000000ff */
[----:B------:R-:W-:Y:S01]  /*31c0*/  FADD R76, R76, -R29 ;  /* 0x8000001d4c4c7221 */ /* 0x000fe20000000000 */
[----:B------:R-:W-:Y:S01]  /*31d0*/  FADD R84, R84, -R32 ;  /* 0x8000002054547221 */ /* 0x000fe20000000000 */
[----:B------:R-:W-:Y:S01]  /*31e0*/  FMUL R123, R204, 1.4426950216293334961 ;  /* 0x3fb8aa3bcc7b7820 */ /* 0x000fe20000400000 */
[----:B-1----:R-:W-:-:S03]  /*31f0*/  FMUL R68, R37, R100 ;  /* 0x0000006425447220 */ /* 0x002fc60000400000 */
[----:B------:R0:W-:Y:S01]  /*3200*/  MUFU.EX2 R125, R89 ;  /* 0x00000059007d7308 */ /* 0x0001e20000000800 */
[----:B------:R-:W-:Y:S01]  /*3210*/  FMUL R142, R216, 1.4426950216293334961 ;  /* 0x3fb8aa3bd88e7820 */ /* 0x000fe20000400000 */
[----:B------:R-:W-:Y:S01]  /*3220*/  FMUL R191, R213, 1.4426950216293334961 ;  /* 0x3fb8aa3bd5bf7820 */ /* 0x000fe20000400000 */
[----:B------:R-:W-:Y:S01]  /*3230*/  FMUL R40, R217, 1.4426950216293334961 ;  /* 0x3fb8aa3bd9287820 */ /* 0x000fe20000400000 */
[----:B------:R-:W-:Y:S01]  /*3240*/  FMUL R204, R85, 1.4426950216293334961 ;  /* 0x3fb8aa3b55cc7820 */ /* 0x000fe20000400000 */
[----:B------:R-:W-:Y:S01]  /*3250*/  FMUL R33, R76, 1.4426950216293334961 ;  /* 0x3fb8aa3b4c217820 */ /* 0x000fe20000400000 */
[C---:B------:R-:W-:Y:S01]  /*3260*/  HMMA.16816.F32 R68, R72.reuse, R64, R68 ;  /* 0x000000404844723c */ /* 0x040fe20000001844 */
[----:B------:R-:W-:Y:S01]  /*3270*/  FMUL R64, R84, 1.4426950216293334961 ;  /* 0x3fb8aa3b54407820 */ /* 0x000fe20000400000 */
[----:B0-----:R-:W0:Y:S01]  /*3280*/  LDSM.16.M88.4 R88, [R21+UR6+0x1800] ;  /* 0x001800061558783b */ /* 0x001e220008000200 */
[C---:B------:R-:W-:Y:S01]  /*3290*/  FMUL R76, R37.reuse, R96 ;  /* 0x00000060254c7220 */ /* 0x040fe20000400000 */
[----:B------:R-:W-:Y:S01]  /*32a0*/  FMUL R77, R37, R97 ;  /* 0x00000061254d7220 */ /* 0x000fe20000400000 */
[C---:B------:R-:W-:Y:S01]  /*32b0*/  FMUL R78, R39.reuse, R98 ;  /* 0x00000062274e7220 */ /* 0x040fe20000400000 */
[----:B------:R-:W-:Y:S01]  /*32c0*/  FMUL R79, R39, R99 ;  /* 0x00000063274f7220 */ /* 0x000fe20000400000 */
[C---:B------:R-:W-:Y:S01]  /*32d0*/  FMUL R85, R37.reuse, R105 ;  /* 0x0000006925557220 */ /* 0x040fe20000400000 */
[----:B------:R-:W-:Y:S08]  /*32e0*/  MUFU.EX2 R197, R197 ;  /* 0x000000c500c57308 */ /* 0x000ff00000000800 */
[----:B------:R-:W1:Y:S01]  /*32f0*/  MUFU.EX2 R144, R144 ;  /* 0x0000009000907308 */ /* 0x000e620000000800 */
[C---:B--2---:R-:W-:Y:S07]  /*3300*/  HMMA.16816.F32 R76, R72.reuse, R92, R76 ;  /* 0x0000005c484c723c */ /* 0x044fee000000184c */
[----:B------:R-:W-:Y:S08]  /*3310*/  MUFU.EX2 R142, R142 ;  /* 0x0000008e008e7308 */ /* 0x000ff00000000800 */
[----:B------:R-:W-:Y:S08]  /*3320*/  MUFU.EX2 R191, R191 ;  /* 0x000000bf00bf7308 */ /* 0x000ff00000000800 */
[----:B------:R-:W-:Y:S08]  /*3330*/  MUFU.EX2 R40, R40 ;  /* 0x0000002800287308 */ /* 0x000ff00000000800 */
[----:B------:R-:W2:Y:S08]  /*3340*/  MUFU.EX2 R147, R147 ;  /* 0x0000009300937308 */ /* 0x000eb00000000800 */
[----:B------:R-:W-:Y:S01]  /*3350*/  MUFU.EX2 R204, R204 ;  /* 0x000000cc00cc7308 */ /* 0x000fe20000000800 */
[----:B------:R-:W-:Y:S01]  /*3360*/  FMUL R84, R37, R104 ;  /* 0x0000006825547220 */ /* 0x000fe20000400000 */
[C---:B------:R-:W-:Y:S01]  /*3370*/  FMUL R86, R39.reuse, R106 ;  /* 0x0000006a27567220 */ /* 0x040fe20000400000 */
[----:B------:R-:W-:Y:S01]  /*3380*/  FMUL R87, R39, R107 ;  /* 0x0000006b27577220 */ /* 0x000fe20000400000 */
[C---:B------:R-:W-:Y:S01]  /*3390*/  FMUL R108, R37.reuse, R108 ;  /* 0x0000006c256c7220 */ /* 0x040fe20000400000 */
[----:B------:R-:W-:Y:S01]  /*33a0*/  FMUL R109, R37, R109 ;  /* 0x0000006d256d7220 */ /* 0x000fe20000400000 */
[C---:B------:R-:W-:Y:S01]  /*33b0*/  FMUL R110, R39.reuse, R110 ;  /* 0x0000006e276e7220 */ /* 0x040fe20000400000 */
[----:B------:R-:W-:Y:S01]  /*33c0*/  FMUL R111, R39, R111 ;  /* 0x0000006f276f7220 */ /* 0x000fe20000400000 */
[----:B------:R-:W3:Y:S01]  /*33d0*/  MUFU.EX2 R105, R64 ;  /* 0x0000004000697308 */ /* 0x000ee20000000800 */
[----:B-1----:R-:W-:Y:S01]  /*33e0*/  F2FP.F16.F32.PACK_AB R100, R144, R197 ;  /* 0x000000c59064723e */ /* 0x002fe200000000ff */
[----:B-----5:R-:W-:Y:S01]  /*33f0*/  HMMA.16816.F32 R84, R72, R80, R84 ;  /* 0x000000504854723c */ /* 0x020fe20000001854 */
[----:B--2---:R-:W-:Y:S01]  /*3400*/  F2FP.F16.F32.PACK_AB R101, R147, R40 ;  /* 0x000000289365723e */ /* 0x004fe200000000ff */
[----:B------:R-:W-:Y:S01]  /*3410*/  FADD R212, R212, -R29 ;  /* 0x8000001dd4d47221 */ /* 0x000fe20000000000 */
[----:B------:R-:W-:Y:S01]  /*3420*/  F2FP.F16.F32.PACK_AB R102, R191, R142 ;  /* 0x0000008ebf66723e */ /* 0x000fe200000000ff */
[--C-:B------:R-:W-:Y:S01]  /*3430*/  FADD R207, R207, -R32.reuse ;  /* 0x80000020cfcf7221 */ /* 0x100fe20000000000 */
[--C-:B------:R-:W-:Y:S01]  /*3440*/  FADD R202, R202, -R32.reuse ;  /* 0x80000020caca7221 */ /* 0x100fe20000000000 */
[--C-:B------:R-:W-:Y:S01]  /*3450*/  FADD R200, R200, -R32.reuse ;  /* 0x80000020c8c87221 */ /* 0x100fe20000000000 */
[----:B------:R-:W-:Y:S01]  /*3460*/  FADD R205, R205, -R32 ;  /* 0x80000020cdcd7221 */ /* 0x000fe20000000000 */
[----:B------:R-:W-:Y:S01]  /*3470*/  FMUL R35, R35, 1.4426950216293334961 ;  /* 0x3fb8aa3b23237820 */ /* 0x000fe20000400000 */
[----:B------:R-:W-:Y:S01]  /*3480*/  LDSM.16.M88.4 R96, [R20+UR6] ;  /* 0x000000061460783b */ /* 0x000fe20008000200 */
[----:B---3--:R-:W-:-:S07]  /*3490*/  F2FP.F16.F32.PACK_AB R103, R105, R204 ;  /* 0x000000cc6967723e */ /* 0x008fce00000000ff */
[----:B------:R-:W-:Y:S01]  /*34a0*/  HMMA.16816.F32 R92, R100, R94, R76 ;  /* 0x0000005e645c723c */ /* 0x000fe2000000184c */
[----:B------:R-:W1:Y:S01]  /*34b0*/  LDSM.16.M88.4 R76, [R20+UR6+0x800] ;  /* 0x00080006144c783b */ /* 0x000e620008000200 */
[----:B------:R-:W-:Y:S01]  /*34c0*/  FMUL R143, R212, 1.4426950216293334961 ;  /* 0x3fb8aa3bd48f7820 */ /* 0x000fe20000400000 */
[----:B------:R-:W-:Y:S01]  /*34d0*/  FMUL R106, R207, 1.4426950216293334961 ;  /* 0x3fb8aa3bcf6a7820 */ /* 0x000fe20000400000 */
[----:B------:R-:W-:Y:S01]  /*34e0*/  FMUL R107, R202, 1.4426950216293334961 ;  /* 0x3fb8aa3bca6b7820 */ /* 0x000fe20000400000 */
[----:B------:R-:W-:-:S03]  /*34f0*/  FMUL R104, R200, 1.4426950216293334961 ;  /* 0x3fb8aa3bc8687820 */ /* 0x000fc60000400000 */
[----:B------:R-:W-:Y:S01]  /*3500*/  HMMA.16816.F32 R64, R100, R66, R68 ;  /* 0x000000426440723c */ /* 0x000fe20000001844 */
[----:B------:R-:W2:Y:S01]  /*3510*/  LDSM.16.M88.4 R68, [R20+UR6+0x1000] ;  /* 0x001000061444783b */ /* 0x000ea20008000200 */
[----:B------:R-:W-:-:S06]  /*3520*/  FMUL R205, R205, 1.4426950216293334961 ;  /* 0x3fb8aa3bcdcd7820 */ /* 0x000fcc0000400000 */
[----:B0-----:R-:W-:Y:S01]  /*3530*/  HMMA.16816.F32 R72, R72, R88, R108 ;  /* 0x000000584848723c */ /* 0x001fe2000000186c */
[----:B------:R-:W-:Y:S07]  /*3540*/  MUFU.EX2 R143, R143 ;  /* 0x0000008f008f7308 */ /* 0x000fee0000000800 */
[C---:B------:R-:W-:Y:S01]  /*3550*/  HMMA.16816.F32 R80, R100.reuse, R82, R84 ;  /* 0x000000526450723c */ /* 0x040fe20000001854 */
[----:B------:R-:W0:Y:S01]  /*3560*/  LDSM.16.M88.4 R84, [R20+UR6+0x1800] ;  /* 0x001800061454783b */ /* 0x000e220008000200 */
[----:B------:R-:W3:Y:S08]  /*3570*/  MUFU.EX2 R140, R140 ;  /* 0x0000008c008c7308 */ /* 0x000ef00000000800 */
[----:B------:R-:W-:Y:S08]  /*3580*/  MUFU.EX2 R141, R35 ;  /* 0x00000023008d7308 */ /* 0x000ff00000000800 */
[----:B------:R-:W-:Y:S08]  /*3590*/  MUFU.EX2 R136, R136 ;  /* 0x0000008800887308 */ /* 0x000ff00000000800 */
[----:B------:R-:W-:Y:S08]  /*35a0*/  MUFU.EX2 R106, R106 ;  /* 0x0000006a006a7308 */ /* 0x000ff00000000800 */
[----:B------:R-:W4:Y:S08]  /*35b0*/  MUFU.EX2 R107, R107 ;  /* 0x0000006b006b7308 */ /* 0x000f300000000800 */
[----:B------:R-:W-:Y:S08]  /*35c0*/  MUFU.EX2 R109, R205 ;  /* 0x000000cd006d7308 */ /* 0x000ff00000000800 */
[----:B------:R-:W5:Y:S01]  /*35d0*/  MUFU.EX2 R104, R104 ;  /* 0x0000006800687308 */ /* 0x000f620000000800 */
[--C-:B------:R-:W-:Y:S01]  /*35e0*/  FADD R203, R203, -R32.reuse ;  /* 0x80000020cbcb7221 */ /* 0x100fe20000000000 */
[----:B------:R-:W-:Y:S01]  /*35f0*/  FADD R196, R196, R201 ;  /* 0x000000c9c4c47221 */ /* 0x000fe20000000000 */
[--C-:B------:R-:W-:Y:S01]  /*3600*/  FADD R198, R198, -R32.reuse ;  /* 0x80000020c6c67221 */ /* 0x100fe20000000000 */
[--C-:B------:R-:W-:Y:S01]  /*3610*/  FADD R193, R193, -R32.reuse ;  /* 0x80000020c1c17221 */ /* 0x100fe20000000000 */
[----:B------:R-:W-:Y:S01]  /*3620*/  FADD R195, R195, -R32 ;  /* 0x80000020c3c37221 */ /* 0x000fe20000000000 */
[----:B------:R-:W-:Y:S01]  /*3630*/  FADD R209, R134, R209 ;  /* 0x000000d186d17221 */ /* 0x000fe20000000000 */
[----:B------:R-:W-:Y:S01]  /*3640*/  HMMA.16816.F32 R88, R100, R90, R72 ;  /* 0x0000005a6458723c */ /* 0x000fe20000001848 */
[----:B------:R-:W-:Y:S01]  /*3650*/  FMUL R108, R203, 1.4426950216293334961 ;  /* 0x3fb8aa3bcb6c7820 */ /* 0x000fe20000400000 */
[----:B------:R-:W-:Y:S01]  /*3660*/  FADD R199, R199, R196 ;  /* 0x000000c4c7c77221 */ /* 0x000fe20000000000 */
[----:B------:R-:W-:Y:S01]  /*3670*/  FMUL R111, R198, 1.4426950216293334961 ;  /* 0x3fb8aa3bc66f7820 */ /* 0x000fe20000400000 */
[----:B------:R-:W-:Y:S01]  /*3680*/  FMUL R110, R193, 1.4426950216293334961 ;  /* 0x3fb8aa3bc16e7820 */ /* 0x000fe20000400000 */
[----:B------:R-:W-:Y:S01]  /*3690*/  FMUL R101, R195, 1.4426950216293334961 ;  /* 0x3fb8aa3bc3657820 */ /* 0x000fe20000400000 */
[----:B------:R-:W-:Y:S01]  /*36a0*/  FADD R146, R146, R209 ;  /* 0x000000d192927221 */ /* 0x000fe20000000000 */
[----:B---3--:R-:W-:Y:S01]  /*36b0*/  F2FP.F16.F32.PACK_AB R72, R140, R143 ;  /* 0x0000008f8c48723e */ /* 0x008fe200000000ff */
[----:B------:R-:W-:Y:S01]  /*36c0*/  FADD R194, R194, R199 ;  /* 0x000000c7c2c27221 */ /* 0x000fe20000000000 */
[----:B----4-:R-:W-:-:S02]  /*36d0*/  F2FP.F16.F32.PACK_AB R73, R107, R106 ;  /* 0x0000006a6b49723e */ /* 0x010fc400000000ff */
[----:B------:R-:W-:Y:S02]  /*36e0*/  F2FP.F16.F32.PACK_AB R74, R136, R141 ;  /* 0x0000008d884a723e */ /* 0x000fe400000000ff */
[----:B-----5:R-:W-:Y:S01]  /*36f0*/  F2FP.F16.F32.PACK_AB R75, R104, R109 ;  /* 0x0000006d684b723e */ /* 0x020fe200000000ff */
[----:B------:R-:W-:Y:S01]  /*3700*/  FADD R135, R135, R146 ;  /* 0x0000009287877221 */ /* 0x000fe20000000000 */
[----:B------:R-:W3:Y:S01]  /*3710*/  MUFU.EX2 R130, R130 ;  /* 0x0000008200827308 */ /* 0x000ee20000000800 */
[----:B------:R-:W-:Y:S02]  /*3720*/  FADD R197, R197, R194 ;  /* 0x000000c2c5c57221 */ /* 0x000fe40000000000 */
[----:B------:R-:W-:-:S05]  /*3730*/  FADD R100, R40, R135 ;  /* 0x0000008728647221 */ /* 0x000fca0000000000 */
[----:B------:R-:W-:Y:S01]  /*3740*/  MUFU.EX2 R128, R128 ;  /* 0x0000008000807308 */ /* 0x000fe20000000800 */
[----:B-1----:R-:W-:Y:S01]  /*3750*/  HMMA.16816.F32 R64, R72, R76, R64 ;  /* 0x0000004c4840723c */ /* 0x002fe20000001840 */
[----:B------:R-:W-:-:S06]  /*3760*/  FADD R197, R144, R197 ;  /* 0x000000c590c57221 */ /* 0x000fcc0000000000 */
[----:B------:R-:W-:Y:S01]  /*3770*/  MUFU.EX2 R108, R108 ;  /* 0x0000006c006c7308 */ /* 0x000fe20000000800 */
[----:B------:R-:W-:-:S07]  /*3780*/  FADD R147, R147, R100 ;  /* 0x0000006493937221 */ /* 0x000fce0000000000 */
[----:B------:R-:W1:Y:S08]  /*3790*/  MUFU.EX2 R111, R111 ;  /* 0x0000006f006f7308 */ /* 0x000e700000000800 */
[----:B------:R-:W-:Y:S08]  /*37a0*/  MUFU.EX2 R110, R110 ;  /* 0x0000006e006e7308 */ /* 0x000ff00000000800 */
[----:B------:R-:W4:Y:S01]  /*37b0*/  MUFU.EX2 R101, R101 ;  /* 0x0000006500657308 */ /* 0x000f220000000800 */
[----:B------:R-:W-:Y:S01]  /*37c0*/  FADD R142, R142, R197 ;  /* 0x000000c58e8e7221 */ /* 0x000fe20000000000 */
[----:B------:R-:W-:Y:S01]  /*37d0*/  FADD R204, R204, R147 ;  /* 0x00000093cccc7221 */ /* 0x000fe20000000000 */
[----:B--2---:R-:W-:Y:S02]  /*37e0*/  HMMA.16816.F32 R80, R72, R68, R80 ;  /* 0x000000444850723c */ /* 0x004fe40000001850 */
[----:B------:R-:W-:Y:S01]  /*37f0*/  FADD R142, R191, R142 ;  /* 0x0000008ebf8e7221 */ /* 0x000fe20000000000 */
[----:B------:R-:W-:-:S03]  /*3800*/  FADD R77, R105, R204 ;  /* 0x000000cc694d7221 */ /* 0x000fc60000000000 */
[----:B------:R-:W-:Y:S02]  /*3810*/  FADD R143, R143, R142 ;  /* 0x0000008e8f8f7221 */ /* 0x000fe40000000000 */
[----:B------:R-:W-:Y:S01]  /*3820*/  HMMA.16816.F32 R92, R72, R96, R92 ;  /* 0x00000060485c723c */ /* 0x000fe2000000185c */
[----:B------:R-:W-:Y:S01]  /*3830*/  FADD R106, R106, R77 ;  /* 0x0000004d6a6a7221 */ /* 0x000fe20000000000 */
[----:B------:R-:W-:-:S06]  /*3840*/  FADD R140, R140, R143 ;  /* 0x0000008f8c8c7221 */ /* 0x000fcc0000000000 */
[----:B0-----:R-:W-:Y:S01]  /*3850*/  HMMA.16816.F32 R88, R72, R84, R88 ;  /* 0x000000544858723c */ /* 0x001fe20000001858 */
[----:B---3--:R-:W-:Y:S02]  /*3860*/  F2FP.F16.F32.PACK_AB R72, R130, R137 ;  /* 0x000000898248723e */ /* 0x008fe400000000ff */
[----:B-1----:R-:W-:Y:S02]  /*3870*/  F2FP.F16.F32.PACK_AB R73, R111, R108 ;  /* 0x0000006c6f49723e */ /* 0x002fe400000000ff */
[----:B------:R-:W-:Y:S02]  /*3880*/  F2FP.F16.F32.PACK_AB R74, R128, R133 ;  /* 0x00000085804a723e */ /* 0x000fe400000000ff */
[----:B----4-:R-:W-:Y:S01]  /*3890*/  F2FP.F16.F32.PACK_AB R75, R101, R110 ;  /* 0x0000006e654b723e */ /* 0x010fe200000000ff */
[--C-:B------:R-:W-:Y:S01]  /*38a0*/  FADD R192, R192, -R32.reuse ;  /* 0x80000020c0c07221 */ /* 0x100fe20000000000 */
[----:B------:R-:W-:Y:S01]  /*38b0*/  FADD R190, R190, -R32 ;  /* 0x80000020bebe7221 */ /* 0x000fe20000000000 */
[----:B------:R-:W-:Y:S01]  /*38c0*/  FADD R106, R107, R106 ;  /* 0x0000006a6b6a7221 */ /* 0x000fe20000000000 */
[----:B------:R-:W-:-:S03]  /*38d0*/  FADD R141, R141, R140 ;  /* 0x0000008c8d8d7221 */ /* 0x000fc60000000000 */
[C---:B------:R-:W-:Y:S01]  /*38e0*/  HMMA.16816.F32 R76, R72.reuse, R78, R64 ;  /* 0x0000004e484c723c */ /* 0x040fe20000001840 */
[----:B------:R-:W0:Y:S01]  /*38f0*/  LDSM.16.M88.4 R64, [R21+UR6+0x880] ;  /* 0x000880061540783b */ /* 0x000e220008000200 */
[----:B------:R-:W-:Y:S01]  /*3900*/  FMUL R40, R192, 1.4426950216293334961 ;  /* 0x3fb8aa3bc0287820 */ /* 0x000fe20000400000 */
[----:B------:R-:W-:Y:S01]  /*3910*/  FMUL R135, R190, 1.4426950216293334961 ;  /* 0x3fb8aa3bbe877820 */ /* 0x000fe20000400000 */
[----:B------:R-:W-:Y:S01]  /*3920*/  FADD R109, R109, R106 ;  /* 0x0000006a6d6d7221 */ /* 0x000fe20000000000 */
[----:B------:R-:W-:Y:S01]  /*3930*/  FADD R136, R136, R141 ;  /* 0x0000008d88887221 */ /* 0x000fe20000000000 */
[--C-:B------:R-:W-:Y:S01]  /*3940*/  FADD R145, R145, -R32.reuse ;  /* 0x8000002091917221 */ /* 0x100fe20000000000 */
[----:B------:R-:W-:Y:S01]  /*3950*/  FADD R138, R138, -R32 ;  /* 0x800000208a8a7221 */ /* 0x000fe20000000000 */
[----:B------:R-:W-:Y:S01]  /*3960*/  FADD R109, R104, R109 ;  /* 0x0000006d686d7221 */ /* 0x000fe20000000000 */
[----:B------:R-:W-:Y:S01]  /*3970*/  MUFU.EX2 R40, R40 ;  /* 0x0000002800287308 */ /* 0x000fe20000000800 */
[----:B------:R-:W-:Y:S01]  /*3980*/  HMMA.16816.F32 R80, R72, R70, R80 ;  /* 0x000000464850723c */ /* 0x000fe20000001850 */
[----:B------:R-:W-:Y:S01]  /*3990*/  FADD R137, R137, R136 ;  /* 0x0000008889897221 */ /* 0x000fe20000000000 */
[----:B------:R-:W1:Y:S01]  /*39a0*/  LDSM.16.M88.4 R68, [R21+UR6+0x1080] ;  /* 0x001080061544783b */ /* 0x000e620008000200 */
[----:B------:R-:W-:Y:S01]  /*39b0*/  FMUL R105, R145, 1.4426950216293334961 ;  /* 0x3fb8aa3b91697820 */ /* 0x000fe20000400000 */
[----:B------:R-:W-:Y:S01]  /*39c0*/  FMUL R138, R138, 1.4426950216293334961 ;  /* 0x3fb8aa3b8a8a7820 */ /* 0x000fe20000400000 */
[----:B------:R-:W-:-:S02]  /*39d0*/  FADD R108, R108, R109 ;  /* 0x0000006d6c6c7221 */ /* 0x000fc40000000000 */
[----:B------:R-:W2:Y:S01]  /*39e0*/  MUFU.EX2 R135, R135 ;  /* 0x0000008700877308 */ /* 0x000ea20000000800 */
[----:B------:R-:W-:Y:S01]  /*39f0*/  FMUL R30, R30, 1.4426950216293334961 ;  /* 0x3fb8aa3b1e1e7820 */ /* 0x000fe20000400000 */
[----:B------:R-:W-:Y:S01]  /*3a00*/  FADD R130, R130, R137 ;  /* 0x0000008982827221 */ /* 0x000fe20000000000 */
[----:B------:R-:W-:Y:S01]  /*3a10*/  FADD R111, R111, R108 ;  /* 0x0000006c6f6f7221 */ /* 0x000fe20000000000 */
[----:B------:R-:W-:Y:S02]  /*3a20*/  FADD R139, R139, -R32 ;  /* 0x800000208b8b7221 */ /* 0x000fe40000000000 */
[----:B------:R-:W-:Y:S02]  /*3a30*/  FADD R133, R133, R130 ;  /* 0x0000008285857221 */ /* 0x000fe40000000000 */
[----:B------:R-:W-:Y:S01]  /*3a40*/  MUFU.EX2 R123, R123 ;  /* 0x0000007b007b7308 */ /* 0x000fe20000000800 */
[----:B------:R-:W-:Y:S01]  /*3a50*/  FADD R110, R110, R111 ;  /* 0x0000006f6e6e7221 */ /* 0x000fe20000000000 */
[----:B------:R-:W-:Y:S01]  /*3a60*/  FMUL R85, R139, 1.4426950216293334961 ;  /* 0x3fb8aa3b8b557820 */ /* 0x000fe20000400000 */
[----:B------:R-:W-:-:S05]  /*3a70*/  FADD R132, R132, -R32 ;  /* 0x8000002084847221 */ /* 0x000fca0000000000 */
[----:B------:R-:W3:Y:S01]  /*3a80*/  MUFU.EX2 R118, R30 ;  /* 0x0000001e00767308 */ /* 0x000ee20000000800 */
[----:B------:R-:W-:Y:S01]  /*3a90*/  FADD R128, R128, R133 ;  /* 0x0000008580807221 */ /* 0x000fe20000000000 */
[----:B------:R-:W-:-:S06]  /*3aa0*/  FADD R107, R101, R110 ;  /* 0x0000006e656b7221 */ /* 0x000fcc0000000000 */
[----:B------:R-:W-:Y:S01]  /*3ab0*/  MUFU.EX2 R105, R105 ;  /* 0x0000006900697308 */ /* 0x000fe20000000800 */
[C---:B------:R-:W-:Y:S07]  /*3ac0*/  HMMA.16816.F32 R96, R72.reuse, R98, R92 ;  /* 0x000000624860723c */ /* 0x040fee000000185c */
[----:B------:R-:W4:Y:S01]  /*3ad0*/  MUFU.EX2 R138, R138 ;  /* 0x0000008a008a7308 */ /* 0x000f220000000800 */
[----:B------:R-:W-:Y:S01]  /*3ae0*/  FMUL R132, R132, 1.4426950216293334961 ;  /* 0x3fb8aa3b84847820 */ /* 0x000fe20000400000 */
[----:B------:R-:W-:Y:S01]  /*3af0*/  FADD R131, R131, -R32 ;  /* 0x8000002083837221 */ /* 0x000fe20000000000 */
[----:B------:R-:W5:Y:S01]  /*3b00*/  LDSM.16.M88.4 R92, [R21+UR6+0x80] ;  /* 0x00008006155c783b */ /* 0x000f620008000200 */
[----:B------:R-:W-:Y:S01]  /*3b10*/  HMMA.16816.F32 R88, R72, R86, R88 ;  /* 0x000000564858723c */ /* 0x000fe20000001858 */
[----:B--2---:R-:W-:Y:S01]  /*3b20*/  F2FP.F16.F32.PACK_AB R101, R135, R40 ;  /* 0x000000288765723e */ /* 0x004fe200000000ff */
[----:B------:R-:W-:Y:S01]  /*3b30*/  FADD R87, R125, R128 ;  /* 0x000000807d577221 */ /* 0x000fe20000000000 */
[----:B------:R-:W-:Y:S01]  /*3b40*/  FADD R40, R40, R107 ;  /* 0x0000006b28287221 */ /* 0x000fe20000000000 */
[----:B------:R-:W2:Y:S01]  /*3b50*/  MUFU.EX2 R85, R85 ;  /* 0x0000005500557308 */ /* 0x000ea20000000800 */
[----:B------:R-:W-:Y:S01]  /*3b60*/  FMUL R131, R131, 1.4426950216293334961 ;  /* 0x3fb8aa3b83837820 */ /* 0x000fe20000400000 */
[C---:B------:R-:W-:Y:S01]  /*3b70*/  F2FP.F16.F32.PACK_AB R100, R122.reuse, R125 ;  /* 0x0000007d7a64723e */ /* 0x040fe200000000ff */
[----:B------:R-:W-:Y:S01]  /*3b80*/  FADD R129, R129, -R32 ;  /* 0x8000002081817221 */ /* 0x000fe20000000000 */
[----:B------:R-:W-:Y:S01]  /*3b90*/  FADD R122, R122, R87 ;  /* 0x000000577a7a7221 */ /* 0x000fe20000000000 */
[----:B------:R-:W-:Y:S01]  /*3ba0*/  FADD R40, R135, R40 ;  /* 0x0000002887287221 */ /* 0x000fe20000000000 */
[----:B------:R-:W-:Y:S01]  /*3bb0*/  FADD R124, R124, -R32 ;  /* 0x800000207c7c7221 */ /* 0x000fe20000000000 */
[----:B---3--:R-:W-:Y:S01]  /*3bc0*/  F2FP.F16.F32.PACK_AB R102, R118, R123 ;  /* 0x0000007b7666723e */ /* 0x008fe200000000ff */
[----:B------:R-:W3:Y:S01]  /*3bd0*/  MUFU.EX2 R132, R132 ;  /* 0x0000008400847308 */ /* 0x000ee20000000800 */
[----:B------:R-:W-:Y:S01]  /*3be0*/  FMUL R129, R129, 1.4426950216293334961 ;  /* 0x3fb8aa3b81817820 */ /* 0x000fe20000400000 */
[----:B----4-:R-:W-:Y:S01]  /*3bf0*/  F2FP.F16.F32.PACK_AB R103, R138, R105 ;  /* 0x000000698a67723e */ /* 0x010fe200000000ff */
[----:B------:R-:W-:Y:S01]  /*3c00*/  FADD R123, R123, R122 ;  /* 0x0000007a7b7b7221 */ /* 0x000fe20000000000 */
[----:B------:R-:W-:Y:S01]  /*3c10*/  FADD R105, R105, R40 ;  /* 0x0000002869697221 */ /* 0x000fe20000000000 */
[----:B------:R-:W-:-:S03]  /*3c20*/  FMUL R124, R124, 1.4426950216293334961 ;  /* 0x3fb8aa3b7c7c7820 */ /* 0x000fc60000400000 */
[----:B------:R-:W4:Y:S01]  /*3c30*/  MUFU.EX2 R117, R117 ;  /* 0x0000007500757308 */ /* 0x000f220000000800 */
[--C-:B------:R-:W-:Y:S01]  /*3c40*/  FADD R126, R126, -R32.reuse ;  /* 0x800000207e7e7221 */ /* 0x100fe20000000000 */
[----:B------:R-:W-:Y:S01]  /*3c50*/  FADD R118, R118, R123 ;  /* 0x0000007b76767221 */ /* 0x000fe20000000000 */
[----:B------:R-:W-:Y:S01]  /*3c60*/  FADD R138, R138, R105 ;  /* 0x000000698a8a7221 */ /* 0x000fe20000000000 */
[----:B------:R-:W-:-:S04]  /*3c70*/  FADD R127, R127, -R32 ;  /* 0x800000207f7f7221 */ /* 0x000fc80000000000 */
[----:B------:R-:W-:Y:S01]  /*3c80*/  MUFU.EX2 R112, R112 ;  /* 0x0000007000707308 */ /* 0x000fe20000000800 */
[----:B0-----:R-:W-:Y:S01]  /*3c90*/  HMMA.16816.F32 R76, R100, R64, R76 ;  /* 0x00000040644c723c */ /* 0x001fe2000000184c */
[----:B------:R-:W-:Y:S01]  /*3ca0*/  FADD R227, R227, -R29 ;  /* 0x8000001de3e37221 */ /* 0x000fe20000000000 */
[----:B------:R-:W-:Y:S01]  /*3cb0*/  FADD R120, R120, -R32 ;  /* 0x8000002078787221 */ /* 0x000fe20000000000 */
[----:B------:R-:W0:Y:S04]  /*3cc0*/  LDSM.16.M88.4 R72, [R21+UR6+0x1880] ;  /* 0x001880061548783b */ /* 0x000e280008000200 */
[----:B------:R-:W0:Y:S01]  /*3cd0*/  MUFU.EX2 R131, R131 ;  /* 0x0000008300837308 */ /* 0x000e220000000800 */
[----:B------:R-:W-:Y:S01]  /*3ce0*/  FMUL R126, R126, 1.4426950216293334961 ;  /* 0x3fb8aa3b7e7e7820 */ /* 0x000fe20000400000 */
[----:B------:R-:W-:Y:S01]  /*3cf0*/  FADD R65, R119, R118 ;  /* 0x0000007677417221 */ /* 0x000fe20000000000 */
[----:B--2---:R-:W-:-:S05]  /*3d00*/  FADD R87, R85, R138 ;  /* 0x0000008a55577221 */ /* 0x004fca0000000000 */
[----:B------:R-:W-:Y:S01]  /*3d10*/  MUFU.EX2 R36, R36 ;  /* 0x0000002400247308 */ /* 0x000fe20000000800 */
[----:B------:R-:W-:Y:S01]  /*3d20*/  FMUL R127, R127, 1.4426950216293334961 ;  /* 0x3fb8aa3b7f7f7820 */ /* 0x000fe20000400000 */
[----:B------:R-:W-:Y:S01]  /*3d30*/  FADD R230, R230, -R29 ;  /* 0x8000001de6e67221 */ /* 0x000fe20000000000 */
[----:B------:R-:W-:-:S05]  /*3d40*/  FADD R121, R121, -R32 ;  /* 0x8000002079797221 */ /* 0x000fca0000000000 */
[----:B------:R-:W-:Y:S01]  /*3d50*/  MUFU.EX2 R33, R33 ;  /* 0x0000002100217308 */ /* 0x000fe20000000800 */
[----:B------:R-:W-:Y:S01]  /*3d60*/  FADD R223, R223, -R29 ;  /* 0x8000001ddfdf7221 */ /* 0x000fe20000000000 */
[----:B------:R-:W-:-:S06]  /*3d70*/  FADD R114, R114, -R32 ;  /* 0x8000002072727221 */ /* 0x000fcc0000000000 */
[----:B------:R-:W-:Y:S01]  /*3d80*/  MUFU.EX2 R31, R31 ;  /* 0x0000001f001f7308 */ /* 0x000fe20000000800 */
[--C-:B------:R-:W-:Y:S01]  /*3d90*/  FADD R222, R222, -R29.reuse ;  /* 0x8000001ddede7221 */ /* 0x100fe20000000000 */
[--C-:B------:R-:W-:Y:S01]  /*3da0*/  FADD R115, R115, -R32.reuse ;  /* 0x8000002073737221 */ /* 0x100fe20000000000 */
[----:B------:R-:W-:Y:S01]  /*3db0*/  FADD R214, R214, -R29 ;  /* 0x8000001dd6d67221 */ /* 0x000fe20000000000 */
[----:B------:R-:W-:Y:S01]  /*3dc0*/  FADD R113, R113, -R32 ;  /* 0x8000002071717221 */ /* 0x000fe20000000000 */
[C---:B------:R-:W-:Y:S01]  /*3dd0*/  F2FP.F16.F32.PACK_AB R84, R116.reuse, R119 ;  /* 0x000000777454723e */ /* 0x040fe200000000ff */
[----:B------:R-:W-:Y:S02]  /*3de0*/  LDSM.16.M88.4 R108, [R20+UR6+0x1880] ;  /* 0x00188006146c783b */ /* 0x000fe40008000200 */
[----:B------:R-:W2:Y:S01]  /*3df0*/  MUFU.EX2 R104, R129 ;  /* 0x0000008100687308 */ /* 0x000ea20000000800 */
[----:B------:R-:W-:Y:S01]  /*3e00*/  FADD R40, R116, R65 ;  /* 0x0000004174287221 */ /* 0x000fe20000000000 */
[----:B------:R-:W-:Y:S01]  /*3e10*/  FMUL R34, R227, 1.4426950216293334961 ;  /* 0x3fb8aa3be3227820 */ /* 0x000fe20000400000 */
[----:B---3--:R-:W-:-:S05]  /*3e20*/  FADD R64, R132, R87 ;  /* 0x0000005784407221 */ /* 0x008fca0000000000 */
[----:B------:R-:W3:Y:S01]  /*3e30*/  MUFU.EX2 R124, R124 ;  /* 0x0000007c007c7308 */ /* 0x000ee20000000800 */
[----:B------:R-:W-:Y:S01]  /*3e40*/  FMUL R120, R120, 1.4426950216293334961 ;  /* 0x3fb8aa3b78787820 */ /* 0x000fe20000400000 */
[----:B----4-:R-:W-:Y:S01]  /*3e50*/  FADD R65, R117, R40 ;  /* 0x0000002875417221 */ /* 0x010fe20000000000 */
[----:B-1----:R-:W-:Y:S05]  /*3e60*/  HMMA.16816.F32 R80, R100, R68, R80 ;  /* 0x000000446450723c */ /* 0x002fea0000001850 */
[----:B------:R-:W1:Y:S01]  /*3e70*/  MUFU.EX2 R125, R126 ;  /* 0x0000007e007d7308 */ /* 0x000e620000000800 */
[----:B------:R-:W-:Y:S01]  /*3e80*/  FMUL R30, R230, 1.4426950216293334961 ;  /* 0x3fb8aa3be61e7820 */ /* 0x000fe20000400000 */
[----:B0-----:R-:W-:Y:S01]  /*3e90*/  FADD R69, R131, R64 ;  /* 0x0000004083457221 */ /* 0x001fe20000000000 */
[----:B------:R-:W-:Y:S01]  /*3ea0*/  FMUL R121, R121, 1.4426950216293334961 ;  /* 0x3fb8aa3b79797820 */ /* 0x000fe20000400000 */
[----:B------:R-:W-:-:S04]  /*3eb0*/  FADD R65, R112, R65 ;  /* 0x0000004170417221 */ /* 0x000fc80000000000 */
[----:B------:R-:W0:Y:S01]  /*3ec0*/  MUFU.EX2 R127, R127 ;  /* 0x0000007f007f7308 */ /* 0x000e220000000800 */
[----:B------:R-:W-:Y:S01]  /*3ed0*/  FMUL R35, R223, 1.4426950216293334961 ;  /* 0x3fb8aa3bdf237820 */ /* 0x000fe20000400000 */
[----:B--2---:R-:W-:Y:S01]  /*3ee0*/  FADD R69, R104, R69 ;  /* 0x0000004568457221 */ /* 0x004fe20000000000 */
[----:B------:R-:W-:-:S05]  /*3ef0*/  FMUL R114, R114, 1.4426950216293334961 ;  /* 0x3fb8aa3b72727820 */ /* 0x000fca0000400000 */
[----:B------:R-:W2:Y:S01]  /*3f00*/  MUFU.EX2 R34, R34 ;  /* 0x0000002200227308 */ /* 0x000ea20000000800 */
[----:B------:R-:W-:Y:S01]  /*3f10*/  FADD R40, R36, R65 ;  /* 0x0000004124287221 */ /* 0x000fe20000000000 */
[----:B------:R-:W-:Y:S01]  /*3f20*/  FMUL R38, R222, 1.4426950216293334961 ;  /* 0x3fb8aa3bde267820 */ /* 0x000fe20000400000 */
[----:B---3--:R-:W-:-:S05]  /*3f30*/  FADD R64, R124, R69 ;  /* 0x000000457c407221 */ /* 0x008fca0000000000 */
[----:B------:R-:W3:Y:S01]  /*3f40*/  MUFU.EX2 R120, R120 ;  /* 0x0000007800787308 */ /* 0x000ee20000000800 */
[----:B------:R-:W-:Y:S01]  /*3f50*/  FMUL R115, R115, 1.4426950216293334961 ;  /* 0x3fb8aa3b73737820 */ /* 0x000fe20000400000 */
[----:B------:R-:W-:-:S06]  /*3f60*/  FADD R40, R33, R40 ;  /* 0x0000002821287221 */ /* 0x000fcc0000000000 */
[----:B------:R-:W4:Y:S01]  /*3f70*/  MUFU.EX2 R30, R30 ;  /* 0x0000001e001e7308 */ /* 0x000f220000000800 */
[----:B-1----:R-:W-:Y:S01]  /*3f80*/  FADD R64, R125, R64 ;  /* 0x000000407d407221 */ /* 0x002fe20000000000 */
[----:B------:R-:W-:-:S06]  /*3f90*/  FMUL R41, R214, 1.4426950216293334961 ;  /* 0x3fb8aa3bd6297820 */ /* 0x000fcc0000400000 */
[----:B------:R-:W1:Y:S01]  /*3fa0*/  MUFU.EX2 R121, R121 ;  /* 0x0000007900797308 */ /* 0x000e620000000800 */
[----:B-----5:R-:W-:Y:S01]  /*3fb0*/  HMMA.16816.F32 R96, R100, R92, R96 ;  /* 0x0000005c6460723c */ /* 0x020fe20000001860 */
[----:B------:R-:W-:Y:S01]  /*3fc0*/  FMUL R113, R113, 1.4426950216293334961 ;  /* 0x3fb8aa3b71717820 */ /* 0x000fe20000400000 */
[----:B------:R-:W-:-:S05]  /*3fd0*/  FADD R65, R31, R40 ;  /* 0x000000281f417221 */ /* 0x000fca0000000000 */
[----:B------:R-:W5:Y:S01]  /*3fe0*/  MUFU.EX2 R35, R35 ;  /* 0x0000002300237308 */ /* 0x000f620000000800 */
[----:B0-----:R-:W-:-:S07]  /*3ff0*/  FADD R69, R127, R64 ;  /* 0x000000407f457221 */ /* 0x001fce0000000000 */
[----:B------:R-:W0:Y:S01]  /*4000*/  MUFU.EX2 R114, R114 ;  /* 0x0000007200727308 */ /* 0x000e220000000800 */
[----:B--2---:R-:W-:Y:S01]  /*4010*/  FADD R65, R34, R65 ;  /* 0x0000004122417221 */ /* 0x004fe20000000000 */
[----:B---3--:R-:W-:-:S06]  /*4020*/  FADD R64, R120, R69 ;  /* 0x0000004578407221 */ /* 0x008fcc0000000000 */
[----:B------:R-:W2:Y:S08]  /*4030*/  MUFU.EX2 R38, R38 ;  /* 0x0000002600267308 */ /* 0x000eb00000000800 */
[----:B------:R-:W3:Y:S01]  /*4040*/  MUFU.EX2 R115, R115 ;  /* 0x0000007300737308 */ /* 0x000ee20000000800 */
[----:B------:R-:W-:Y:S01]  /*4050*/  F2FP.F16.F32.PACK_AB R85, R132, R85 ;  /* 0x000000558455723e */ /* 0x000fe200000000ff */
[----:B----4-:R-:W-:Y:S01]  /*4060*/  FADD R68, R30, R65 ;  /* 0x000000411e447221 */ /* 0x010fe20000000000 */
[----:B------:R-:W-:-:S05]  /*4070*/  F2FP.F16.F32.PACK_AB R86, R112, R117 ;  /* 0x000000757056723e */ /* 0x000fca00000000ff */
[----:B------:R-:W4:Y:S01]  /*4080*/  MUFU.EX2 R41, R41 ;  /* 0x0000002900297308 */ /* 0x000f220000000800 */
[----:B------:R-:W-:Y:S01]  /*4090*/  F2FP.F16.F32.PACK_AB R87, R104, R131 ;  /* 0x000000836857723e */ /* 0x000fe200000000ff */
[----:B-1----:R-:W-:-:S06]  /*40a0*/  FADD R69, R121, R64 ;  /* 0x0000004079457221 */ /* 0x002fcc0000000000 */
[----:B------:R-:W1:Y:S01]  /*40b0*/  MUFU.EX2 R40, R113 ;  /* 0x0000007100287308 */ /* 0x000e620000000800 */
[----:B-----5:R-:W-:Y:S01]  /*40c0*/  FADD R65, R35, R68 ;  /* 0x0000004423417221 */ /* 0x020fe20000000000 */
[----:B0-----:R-:W-:Y:S01]  /*40d0*/  FADD R64, R114, R69 ;  /* 0x0000004572407221 */ /* 0x001fe20000000000 */
[----:B------:R-:W-:Y:S01]  /*40e0*/  HMMA.16816.F32 R76, R84, R66, R76 ;  /* 0x00000042544c723c */ /* 0x000fe2000000184c */
[----:B------:R-:W-:Y:S01]  /*40f0*/  LDSM.16.M88.4 R104, [R20+UR6+0x1080] ;  /* 0x001080061468783b */ /* 0x000fe20008000200 */
[----:B--2---:R-:W-:Y:S01]  /*4100*/  FADD R66, R38, R65 ;  /* 0x0000004126427221 */ /* 0x004fe20000000000 */
[----:B---3--:R-:W-:-:S03]  /*4110*/  FADD R65, R115, R64 ;  /* 0x0000004073417221 */ /* 0x008fc60000000000 */
[----:B----4-:R-:W-:Y:S02]  /*4120*/  FADD R68, R41, R66 ;  /* 0x0000004229447221 */ /* 0x010fe40000000000 */
[----:B------:R-:W-:Y:S01]  /*4130*/  HMMA.16816.F32 R88, R100, R72, R88 ;  /* 0x000000486458723c */ /* 0x000fe20000001858 */
[----:B------:R-:W-:Y:S01]  /*4140*/  LDSM.16.M88.4 R100, [R20+UR6+0x880] ;  /* 0x000880061464783b */ /* 0x000fe20008000200 */
[----:B-1----:R-:W-:-:S06]  /*4150*/  FADD R69, R40, R65 ;  /* 0x0000004128457221 */ /* 0x002fcc0000000000 */
[C---:B------:R-:W-:Y:S01]  /*4160*/  HMMA.16816.F32 R92, R84.reuse, R94, R96 ;  /* 0x0000005e545c723c */ /* 0x040fe20000001860 */
[----:B------:R-:W-:Y:S07]  /*4170*/  LDSM.16.M88.4 R96, [R20+UR6+0x80] ;  /* 0x000080061460783b */ /* 0x000fee0008000200 */
[C---:B------:R-:W-:Y:S01]  /*4180*/  HMMA.16816.F32 R80, R84.reuse, R70, R80 ;  /* 0x000000465450723c */ /* 0x040fe20000001850 */
[----:B------:R-:W0:Y:S04]  /*4190*/  SHFL.BFLY PT, R71, R68, 0x2, 0x1f ;  /* 0x0c401f0044477f89 */ /* 0x000e2800000e0000 */
[----:B------:R-:W1:Y:S03]  /*41a0*/  SHFL.BFLY PT, R70, R69, 0x2, 0x1f ;  /* 0x0c401f0045467f89 */ /* 0x000e6600000e0000 */
[----:B------:R-:W-:Y:S01]  /*41b0*/  HMMA.16816.F32 R88, R84, R74, R88 ;  /* 0x0000004a5458723c */ /* 0x000fe20000001858 */
[----:B------:R-:W-:-:S02]  /*41c0*/  F2FP.F16.F32.PACK_AB R64, R33, R36 ;  /* 0x000000242140723e */ /* 0x000fc400000000ff */
[----:B------:R-:W-:Y:S02]  /*41d0*/  F2FP.F16.F32.PACK_AB R65, R125, R124 ;  /* 0x0000007c7d41723e */ /* 0x000fe400000000ff */
[----:B------:R-:W-:Y:S02]  /*41e0*/  F2FP.F16.F32.PACK_AB R66, R34, R31 ;  /* 0x0000001f2242723e */ /* 0x000fe400000000ff */
[----:B------:R-:W-:Y:S01]  /*41f0*/  F2FP.F16.F32.PACK_AB R67, R120, R127 ;  /* 0x0000007f7843723e */ /* 0x000fe200000000ff */
[----:B0-----:R-:W-:Y:S01]  /*4200*/  FADD R71, R68, R71 ;  /* 0x0000004744477221 */ /* 0x001fe20000000000 */
[----:B-1----:R-:W-:-:S04]  /*4210*/  FADD R70, R69, R70 ;  /* 0x0000004645467221 */ /* 0x002fc80000000000 */
[----:B------:R-:W0:Y:S04]  /*4220*/  SHFL.BFLY PT, R34, R71, 0x1, 0x1f ;  /* 0x0c201f0047227f89 */ /* 0x000e2800000e0000 */
[----:B------:R-:W1:Y:S01]  /*4230*/  SHFL.BFLY PT, R31, R70, 0x1, 0x1f ;  /* 0x0c201f00461f7f89 */ /* 0x000e6200000e0000 */
[----:B------:R-:W-:Y:S01]  /*4240*/  HMMA.16816.F32 R92, R64, R96, R92 ;  /* 0x00000060405c723c */ /* 0x000fe2000000185c */
[----:B------:R-:W-:-:S07]  /*4250*/  UIADD3 UR4, UPT, UPT, UR4, 0x80, URZ ;  /* 0x0000008004047890 */ /* 0x000fce000fffe0ff */
[C---:B------:R-:W-:Y:S08]  /*4260*/  HMMA.16816.F32 R76, R64.reuse, R100, R76 ;  /* 0x00000064404c723c */ /* 0x040ff0000000184c */
[C---:B------:R-:W-:Y:S08]  /*4270*/  HMMA.16816.F32 R80, R64.reuse, R104, R80 ;  /* 0x000000684050723c */ /* 0x040ff00000001850 */
[----:B------:R-:W-:Y:S01]  /*4280*/  HMMA.16816.F32 R88, R64, R108, R88 ;  /* 0x0000006c4058723c */ /* 0x000fe20000001858 */
[----:B------:R-:W-:-:S02]  /*4290*/  ISETP.LE.AND P0, PT, R8, UR4, PT ;  /* 0x0000000408007c0c */ /* 0x000fc4000bf03270 */
[----:B------:R-:W-:Y:S02]  /*42a0*/  F2FP.F16.F32.PACK_AB R64, R35, R30 ;  /* 0x0000001e2340723e */ /* 0x000fe400000000ff */
[----:B------:R-:W-:Y:S02]  /*42b0*/  F2FP.F16.F32.PACK_AB R65, R114, R121 ;  /* 0x000000797241723e */ /* 0x000fe400000000ff */
[----:B------:R-:W-:Y:S02]  /*42c0*/  F2FP.F16.F32.PACK_AB R66, R41, R38 ;  /* 0x000000262942723e */ /* 0x000fe400000000ff */
[----:B------:R-:W-:Y:S01]  /*42d0*/  F2FP.F16.F32.PACK_AB R67, R40, R115 ;  /* 0x000000732843723e */ /* 0x000fe200000000ff */
[----:B0-----:R-:W-:Y:S01]  /*42e0*/  FADD R34, R71, R34 ;  /* 0x0000002247227221 */ /* 0x001fe20000000000 */
[----:B-1----:R-:W-:Y:S01]  /*42f0*/  FADD R70, R70, R31 ;  /* 0x0000001f46467221 */ /* 0x002fe20000000000 */
[----:B------:R-:W-:Y:S01]  /*4300*/  IMAD R14, R15, 0x80, R14 ;  /* 0x000000800f0e7824 */ /* 0x000fe200078e020e */
[----:B------:R-:W-:-:S03]  /*4310*/  MOV R40, R29 ;  /* 0x0000001d00287202 */ /* 0x000fc60000000f00 */
[----:B------:R-:W-:Y:S01]  /*4320*/  HMMA.16816.F32 R96, R64, R98, R92 ;  /* 0x000000624060723c */ /* 0x000fe2000000185c */
[----:B------:R-:W-:Y:S01]  /*4330*/  FFMA R16, R37, R16, R34 ;  /* 0x0000001025107223 */ /* 0x000fe20000000022 */
[----:B------:R-:W-:Y:S01]  /*4340*/  FFMA R28, R39, R28, R70 ;  /* 0x0000001c271c7223 */ /* 0x000fe20000000046 */
[----:B------:R-:W-:Y:S02]  /*4350*/  IMAD R22, R13, 0x80, R22 ;  /* 0x000000800d167824 */ /* 0x000fe400078e0216 */
[----:B------:R-:W-:-:S03]  /*4360*/  IMAD.MOV.U32 R41, RZ, RZ, R32 ;  /* 0x000000ffff297224 */ /* 0x000fc600078e0020 */
[C---:B------:R-:W-:Y:S08]  /*4370*/  HMMA.16816.F32 R100, R64.reuse, R102, R76 ;  /* 0x000000664064723c */ /* 0x040ff0000000184c */
[C---:B------:R-:W-:Y:S08]  /*4380*/  HMMA.16816.F32 R104, R64.reuse, R106, R80 ;  /* 0x0000006a4068723c */ /* 0x040ff00000001850 */
[----:B------:R-:W-:Y:S01]  /*4390*/  HMMA.16816.F32 R108, R64, R110, R88 ;  /* 0x0000006e406c723c */ /* 0x000fe20000001858 */
[----:B------:R-:W-:-:S04]  /*43a0*/  NOP ;  /* 0x0000000000007918 */ /* 0x000fc80000000000 */
[----:B------:R-:W-:-:S15]  /*43b0*/  @!P0 BRA `(.L_x_1) ;  /* 0xffffffc800b08947 */ /* 0x000fde000383ffff */
.L_x_0:
[----:B------:R-:W-:Y:S01]  /*43c0*/  SHF.R.U32.HI R13, RZ, 0x1, R0 ;  /* 0x00000001ff0d7819 */ /* 0x000fe20000011600 */
[----:B------:R-:W-:Y:S01]  /*43d0*/  BAR.SYNC.DEFER_BLOCKING 0x0 ;  /* 0x0000000000007b1d */ /* 0x000fe20000010000 */
[----:B------:R-:W-:Y:S01]  /*43e0*/  SHF.R.U32.HI R3, RZ, 0x1, R3 ;  /* 0x00000001ff037819 */ /* 0x000fe20000011603 */
[----:B------:R-:W-:Y:S01]  /*43f0*/  IMAD.MOV.U32 R30, RZ, RZ, 0x3dc6b27f ;  /* 0x3dc6b27fff1e7424 */ /* 0x000fe200078e00ff */
[----:B-1----:R-:W-:Y:S02]  /*4400*/  LOP3.LUT R12, R10, 0x38, RZ, 0xc0, !PT ;  /* 0x000000380a0c7812 */ /* 0x002fe400078ec0ff */
[----:B------:R-:W-:Y:S01]  /*4410*/  LOP3.LUT R13, R13, 0x4, RZ, 0xc0, !PT ;  /* 0x000000040d0d7812 */ /* 0x000fe200078ec0ff */
[----:B------:R-:W0:Y:S01]  /*4420*/  LDCU.64 UR4, c[0x0][0x3e0] ;  /* 0x00007c00ff0477ac */ /* 0x000e220008000a00 */
[----:B------:R-:W-:Y:S02]  /*4430*/  LOP3.LUT R10, R3, 0x1f8, R10, 0x78, !PT ;  /* 0x000001f8030a7812 */ /* 0x000fe400078e780a */
[----:B------:R-:W-:-:S02]  /*4440*/  LOP3.LUT R7, R0, 0x1c, RZ, 0xc0, !PT ;  /* 0x0000001c00077812 */ /* 0x000fc400078ec0ff */
[C---:B------:R-:W-:Y:S02]  /*4450*/  SHF.L.U32 R3, R0.reuse, 0x7, RZ ;  /* 0x0000000700037819 */ /* 0x040fe400000006ff */
[C---:B------:R-:W-:Y:S01]  /*4460*/  LOP3.LUT P0, RZ, R0.reuse, 0xe0, RZ, 0xc0, !PT ;  /* 0x000000e000ff7812 */ /* 0x040fe2000780c0ff */
[----:B------:R-:W-:Y:S01]  /*4470*/  IMAD.SHL.U32 R0, R0, 0x4, RZ ;  /* 0x0000000400007824 */ /* 0x000fe200078e00ff */
[----:B------:R-:W-:Y:S01]  /*4480*/  IADD3 R13, PT, PT, R13, UR6, R12 ;  /* 0x000000060d0d7c10 */ /* 0x000fe2000fffe00c */
[----:B------:R-:W-:Y:S01]  /*4490*/  IMAD.MOV.U32 R12, RZ, RZ, R28 ;  /* 0x000000ffff0c7224 */ /* 0x000fe200078e001c */
[----:B------:R-:W-:Y:S01]  /*44a0*/  FSETP.GT.AND P2, PT, |R16|, 8.50705917302346158658e+37, PT ;  /* 0x7e8000001000780b */ /* 0x000fe20003f44200 */
[----:B------:R-:W-:Y:S01]  /*44b0*/  IMAD.SHL.U32 R8, R7, 0x2, RZ ;  /* 0x0000000207087824 */ /* 0x000fe200078e00ff */
[----:B------:R-:W-:Y:S02]  /*44c0*/  LOP3.LUT R0, R0, 0x40, RZ, 0xc0, !PT ;  /* 0x0000004000007812 */ /* 0x000fe400078ec0ff */
[----:B------:R-:W-:-:S02]  /*44d0*/  FSETP.GT.AND P1, PT, |R12|, 8.50705917302346158658e+37, PT ;  /* 0x7e8000000c00780b */ /* 0x000fc40003f24200 */
[----:B------:R-:W-:Y:S01]  /*44e0*/  FSETP.GEU.AND P6, PT, |R16|, 1.175494350822287508e-38, PT ;  /* 0x008000001000780b */ /* 0x000fe20003fce200 */
[----:B------:R-:W-:Y:S01]  /*44f0*/  IMAD.IADD R28, R0, 0x1, R13 ;  /* 0x00000001001c7824 */ /* 0x000fe200078e020d */
[----:B------:R-:W-:Y:S01]  /*4500*/  LOP3.LUT R3, R3, 0x600, RZ, 0xc0, !PT ;  /* 0x0000060003037812 */ /* 0x000fe200078ec0ff */
[----:B------:R-:W-:Y:S01]  /*4510*/  FMUL R0, R16, 8388608 ;  /* 0x4b00000010007820 */ /* 0x000fe20000400000 */
[----:B------:R-:W-:Y:S01]  /*4520*/  FSETP.GEU.AND P5, PT, |R12|, 1.175494350822287508e-38, PT ;  /* 0x008000000c00780b */ /* 0x000fe20003fae200 */
[----:B0-----:R-:W-:Y:S01]  /*4530*/  UIMAD UR4, UR7, UR4, URZ ;  /* 0x00000004070472a4 */ /* 0x001fe2000f8e02ff */
[----:B------:R-:W-:Y:S01]  /*4540*/  FSETP.GEU.AND P3, PT, R16, 1.175494350822287508e-38, PT ;  /* 0x008000001000780b */ /* 0x000fe20003f6e000 */
[----:B------:R-:W-:Y:S01]  /*4550*/  @P2 FMUL R100, R100, 0.25 ;  /* 0x3e80000064642820 */ /* 0x000fe20000400000 */
[----:B------:R-:W-:Y:S01]  /*4560*/  IADD3 R27, PT, PT, R10, UR6, R3 ;  /* 0x000000060a1b7c10 */ /* 0x000fe2000fffe003 */
[C---:B------:R-:W-:Y:S01]  /*4570*/  FMUL R3, R12.reuse, 8388608 ;  /* 0x4b0000000c037820 */ /* 0x040fe20000400000 */
[----:B------:R-:W-:Y:S01]  /*4580*/  FSETP.GEU.AND P4, PT, R12, 1.175494350822287508e-38, PT ;  /* 0x008000000c00780b */ /* 0x000fe20003f8e000 */
[----:B------:R-:W-:Y:S01]  /*4590*/  @P2 FMUL R96, R96, 0.25 ;  /* 0x3e80000060602820 */ /* 0x000fe20000400000 */
[----:B------:R-:W-:Y:S01]  /*45a0*/  FSEL R31, R0, R16, !P3 ;  /* 0x00000010001f7208 */ /* 0x000fe20005800000 */
[----:B------:R-:W-:Y:S01]  /*45b0*/  @P2 FMUL R16, R16, 0.25 ;  /* 0x3e80000010102820 */ /* 0x000fe20000400000 */
[----:B------:R-:W-:Y:S01]  /*45c0*/  FSEL R33, R3, R12, !P4 ;  /* 0x0000000c03217208 */ /* 0x000fe20006000000 */
[----:B------:R-:W-:Y:S01]  /*45d0*/  @P1 FMUL R12, R12, 0.25 ;  /* 0x3e8000000c0c1820 */ /* 0x000fe20000400000 */
[----:B------:R-:W-:Y:S01]  /*45e0*/  LOP3.LUT R8, R8, 0x260, R11, 0x78, !PT ;  /* 0x0000026008087812 */ /* 0x000fe200078e780b */
[----:B------:R-:W-:Y:S01]  /*45f0*/  @!P6 FMUL R16, R16, 16777216 ;  /* 0x4b8000001010e820 */ /* 0x000fe20000400000 */
[----:B------:R-:W-:Y:S01]  /*4600*/  @P2 FMUL R108, R108, 0.25 ;  /* 0x3e8000006c6c2820 */ /* 0x000fe20000400000 */
[----:B------:R-:W-:Y:S01]  /*4610*/  @!P5 FMUL R12, R12, 16777216 ;  /* 0x4b8000000c0cd820 */ /* 0x000fe20000400000 */
[----:B------:R-:W-:Y:S01]  /*4620*/  @P2 FMUL R104, R104, 0.25 ;  /* 0x3e80000068682820 */ /* 0x000fe20000400000 */
[----:B------:R-:W0:Y:S01]  /*4630*/  MUFU.RCP R11, R16 ;  /* 0x00000010000b7308 */ /* 0x000e220000001000 */
[----:B------:R-:W-:Y:S01]  /*4640*/  @P1 FMUL R111, R111, 0.25 ;  /* 0x3e8000006f6f1820 */ /* 0x000fe20000400000 */
[----:B------:R-:W-:Y:S01]  /*4650*/  @P1 FMUL R110, R110, 0.25 ;  /* 0x3e8000006e6e1820 */ /* 0x000fe20000400000 */
[----:B------:R-:W-:Y:S01]  /*4660*/  @P1 FMUL R107, R107, 0.25 ;  /* 0x3e8000006b6b1820 */ /* 0x000fe20000400000 */
[----:B------:R-:W-:Y:S01]  /*4670*/  @P1 FMUL R106, R106, 0.25 ;  /* 0x3e8000006a6a1820 */ /* 0x000fe20000400000 */
[----:B------:R-:W-:Y:S01]  /*4680*/  @P1 FMUL R103, R103, 0.25 ;  /* 0x3e80000067671820 */ /* 0x000fe20000400000 */
[----:B------:R-:W-:Y:S01]  /*4690*/  @P1 FMUL R102, R102, 0.25 ;  /* 0x3e80000066661820 */ /* 0x000fe20000400000 */
[----:B------:R-:W-:Y:S01]  /*46a0*/  @P1 FMUL R99, R99, 0.25 ;  /* 0x3e80000063631820 */ /* 0x000fe20000400000 */
[----:B------:R-:W1:Y:S01]  /*46b0*/  MUFU.RCP R0, R12 ;  /* 0x0000000c00007308 */ /* 0x000e620000001000 */
[----:B------:R-:W-:Y:S01]  /*46c0*/  @P1 FMUL R98, R98, 0.25 ;  /* 0x3e80000062621820 */ /* 0x000fe20000400000 */
[----:B------:R-:W-:Y:S01]  /*46d0*/  @!P6 FMUL R100, R100, 16777216 ;  /* 0x4b8000006464e820 */ /* 0x000fe20000400000 */
        /* <DEDUP_REMOVED lines=11> */
[C---:B0-----:R-:W-:Y:S01]  /*4790*/  FMUL R7, R11.reuse, R100 ;  /* 0x000000640b077220 */ /* 0x041fe20000400000 */
[----:B------:R-:W-:Y:S01]  /*47a0*/  FMUL R10, R11, R96 ;  /* 0x000000600b0a7220 */ /* 0x000fe20000400000 */
[----:B------:R-:W-:Y:S01]  /*47b0*/  LEA R26, R9, R8, 0x2 ;  /* 0x00000008091a7211 */ /* 0x000fe200078e10ff */
[C---:B------:R-:W-:Y:S01]  /*47c0*/  FMUL R3, R11.reuse, R108 ;  /* 0x0000006c0b037220 */ /* 0x040fe20000400000 */
[----:B------:R-:W-:Y:S01]  /*47d0*/  FMUL R8, R11, R104 ;  /* 0x000000680b087220 */ /* 0x000fe20000400000 */
[C---:B-1----:R-:W-:Y:S01]  /*47e0*/  FMUL R9, R0.reuse, R111 ;  /* 0x0000006f00097220 */ /* 0x042fe20000400000 */
[C---:B------:R-:W-:Y:S01]  /*47f0*/  FMUL R12, R0.reuse, R110 ;  /* 0x0000006e000c7220 */ /* 0x040fe20000400000 */
[C---:B------:R-:W-:Y:S01]  /*4800*/  FMUL R14, R0.reuse, R107 ;  /* 0x0000006b000e7220 */ /* 0x040fe20000400000 */
[C---:B------:R-:W-:Y:S01]  /*4810*/  FMUL R15, R0.reuse, R106 ;  /* 0x0000006a000f7220 */ /* 0x040fe20000400000 */
[C---:B------:R-:W-:Y:S01]  /*4820*/  FMUL R17, R0.reuse, R103 ;  /* 0x0000006700117220 */ /* 0x040fe20000400000 */
[C---:B------:R-:W-:Y:S01]  /*4830*/  FMUL R18, R0.reuse, R102 ;  /* 0x0000006600127220 */ /* 0x040fe20000400000 */
[C---:B------:R-:W-:Y:S01]  /*4840*/  FMUL R20, R0.reuse, R99 ;  /* 0x0000006300147220 */ /* 0x040fe20000400000 */
[----:B------:R-:W-:Y:S01]  /*4850*/  FMUL R21, R0, R98 ;  /* 0x0000006200157220 */ /* 0x000fe20000400000 */
[----:B------:R-:W-:Y:S01]  /*4860*/  IADD3 R0, PT, PT, R31, -0x3f3504f3, RZ ;  /* 0xc0cafb0d1f007810 */ /* 0x000fe20007ffe0ff */
[----:B------:R-:W-:Y:S01]  /*4870*/  @P2 FMUL R109, R109, 0.25 ;  /* 0x3e8000006d6d2820 */ /* 0x000fe20000400000 */
[----:B------:R-:W-:Y:S01]  /*4880*/  F2FP.F16.F32.PACK_AB R24, R7, R10 ;  /* 0x0000000a0718723e */ /* 0x000fe200000000ff */
[----:B------:R-:W-:Y:S01]  /*4890*/  VIADD R7, R33, 0xc0cafb0d ;  /* 0xc0cafb0d21077836 */ /* 0x000fe20000000000 */
[----:B------:R-:W-:Y:S01]  /*48a0*/  F2FP.F16.F32.PACK_AB R25, R3, R8 ;  /* 0x000000080319723e */ /* 0x000fe200000000ff */
[----:B------:R-:W-:Y:S01]  /*48b0*/  @P2 FMUL R105, R105, 0.25 ;  /* 0x3e80000069692820 */ /* 0x000fe20000400000 */
[----:B------:R-:W-:Y:S01]  /*48c0*/  LOP3.LUT R3, R0, 0xff800000, RZ, 0xc0, !PT ;  /* 0xff80000000037812 */ /* 0x000fe200078ec0ff */
[----:B------:R-:W-:Y:S01]  /*48d0*/  @P2 FMUL R101, R101, 0.25 ;  /* 0x3e80000065652820 */ /* 0x000fe20000400000 */
[----:B------:R-:W-:Y:S01]  /*48e0*/  @P2 FMUL R97, R97, 0.25 ;  /* 0x3e80000061612820 */ /* 0x000fe20000400000 */
[----:B------:R-:W-:Y:S01]  /*48f0*/  LOP3.LUT R10, R7, 0xff800000, RZ, 0xc0, !PT ;  /* 0xff800000070a7812 */ /* 0x000fe200078ec0ff */
[----:B------:R-:W-:Y:S01]  /*4900*/  @!P6 FMUL R109, R109, 16777216 ;  /* 0x4b8000006d6de820 */ /* 0x000fe20000400000 */
[----:B------:R-:W-:-:S02]  /*4910*/  IMAD.IADD R0, R31, 0x1, -R3 ;  /* 0x000000011f007824 */ /* 0x000fc400078e0a03 */
[----:B------:R-:W-:Y:S01]  /*4920*/  @!P6 FMUL R105, R105, 16777216 ;  /* 0x4b8000006969e820 */ /* 0x000fe20000400000 */
[----:B------:R-:W-:Y:S01]  /*4930*/  @!P6 FMUL R101, R101, 16777216 ;  /* 0x4b8000006565e820 */ /* 0x000fe20000400000 */
[----:B------:R-:W-:Y:S01]  /*4940*/  @!P6 FMUL R97, R97, 16777216 ;  /* 0x4b8000006161e820 */ /* 0x000fe20000400000 */
[----:B------:R-:W-:Y:S01]  /*4950*/  IADD3 R8, PT, PT, R33, -R10, RZ ;  /* 0x8000000a21087210 */ /* 0x000fe20007ffe0ff */
[----:B------:R-:W-:Y:S01]  /*4960*/  FADD R7, R0, -1 ;  /* 0xbf80000000077421 */ /* 0x000fe20000000000 */
[C---:B------:R-:W-:Y:S01]  /*4970*/  FMUL R13, R11.reuse, R109 ;  /* 0x0000006d0b0d7220 */ /* 0x040fe20000400000 */
[C---:B------:R-:W-:Y:S01]  /*4980*/  FMUL R16, R11.reuse, R105 ;  /* 0x000000690b107220 */ /* 0x040fe20000400000 */
[C---:B------:R-:W-:Y:S01]  /*4990*/  FMUL R19, R11.reuse, R101 ;  /* 0x000000650b137220 */ /* 0x040fe20000400000 */
[----:B------:R-:W-:Y:S01]  /*49a0*/  FMUL R22, R11, R97 ;  /* 0x000000610b167220 */ /* 0x000fe20000400000 */
[----:B------:R-:W-:Y:S01]  /*49b0*/  FADD R11, R8, -1 ;  /* 0xbf800000080b7421 */ /* 0x000fe20000000000 */
[----:B------:R-:W-:Y:S01]  /*49c0*/  FFMA.FTZ R0, R7, R30, -0.16845393180847167969 ;  /* 0xbe2c7f3007007423 */ /* 0x000fe2000001001e */
[----:B------:R-:W-:Y:S01]  /*49d0*/  F2FP.F16.F32.PACK_AB R23, R13, R16 ;  /* 0x000000100d17723e */ /* 0x000fe200000000ff */
[----:B------:R-:W-:Y:S01]  /*49e0*/  STS.64 [R26+UR6], R24 ;  /* 0x000000181a007988 */ /* 0x000fe20008000a06 */
[----:B------:R-:W-:Y:S01]  /*49f0*/  F2FP.F16.F32.PACK_AB R22, R19, R22 ;  /* 0x000000161316723e */ /* 0x000fe200000000ff */
[----:B------:R-:W-:Y:S01]  /*4a00*/  FFMA.FTZ R8, R11, R30, -0.16845393180847167969 ;  /* 0xbe2c7f300b087423 */ /* 0x000fe2000001001e */
[----:B------:R-:W-:Y:S01]  /*4a10*/  F2FP.F16.F32.PACK_AB R18, R18, R21 ;  /* 0x000000151212723e */ /* 0x000fe200000000ff */
[----:B------:R-:W-:Y:S01]  /*4a20*/  FFMA.FTZ R0, R7, R0, 0.1716887056827545166 ;  /* 0x3e2fcf2a07007423 */ /* 0x000fe20000010000 */
[----:B------:R-:W-:Y:S01]  /*4a30*/  F2FP.F16.F32.PACK_AB R19, R12, R15 ;  /* 0x0000000f0c13723e */ /* 0x000fe200000000ff */
[----:B------:R-:W-:Y:S01]  /*4a40*/  FFMA.FTZ R8, R11, R8, 0.1716887056827545166 ;  /* 0x3e2fcf2a0b087423 */ /* 0x000fe20000010008 */
[----:B------:R-:W-:Y:S01]  /*4a50*/  F2FP.F16.F32.PACK_AB R21, R9, R14 ;  /* 0x0000000e0915723e */ /* 0x000fe200000000ff */
[----:B------:R-:W-:Y:S01]  /*4a60*/  STS.64 [R26+UR6+0x100], R22 ;  /* 0x000100161a007988 */ /* 0x000fe20008000a06 */
[----:B------:R-:W-:Y:S01]  /*4a70*/  LOP3.LUT R13, R26, 0x40, RZ, 0x3c, !PT ;  /* 0x000000401a0d7812 */ /* 0x000fe200078e3cff */
[----:B------:R-:W-:Y:S01]  /*4a80*/  FFMA.FTZ R0, R7, R0, -0.17900948226451873779 ;  /* 0xbe374e4307007423 */ /* 0x000fe20000010000 */
[----:B------:R-:W-:Y:S01]  /*4a90*/  F2FP.F16.F32.PACK_AB R20, R17, R20 ;  /* 0x000000141114723e */ /* 0x000fe200000000ff */
[----:B------:R-:W-:Y:S01]  /*4aa0*/  FFMA.FTZ R8, R11, R8, -0.17900948226451873779 ;  /* 0xbe374e430b087423 */ /* 0x000fe20000010008 */
[----:B------:R-:W0:Y:S01]  /*4ab0*/  LDC R16, c[0x0][0x3e8] ;  /* 0x0000fa00ff107b82 */ /* 0x000e220000000800 */
[----:B------:R-:W-:Y:S01]  /*4ac0*/  STS.64 [R13+UR6+0x400], R18 ;  /* 0x000400120d007988 */ /* 0x000fe20008000a06 */
[----:B------:R-:W-:Y:S01]  /*4ad0*/  FFMA.FTZ R0, R7, R0, 0.20512372255325317383 ;  /* 0x3e520bf407007423 */ /* 0x000fe20000010000 */
[----:B------:R-:W-:Y:S01]  /*4ae0*/  FFMA.FTZ R8, R11, R8, 0.20512372255325317383 ;  /* 0x3e520bf40b087423 */ /* 0x000fe20000010008 */
[----:B------:R-:W-:Y:S01]  /*4af0*/  I2FP.F32.S32 R3, R3 ;  /* 0x0000000300037245 */ /* 0x000fe20000201400 */
[----:B------:R0:W-:Y:S01]  /*4b00*/  STS.64 [R13+UR6+0x500], R20 ;  /* 0x000500140d007988 */ /* 0x0001e20008000a06 */
[----:B------:R-:W-:Y:S01]  /*4b10*/  FFMA.FTZ R0, R7, R0, -0.24046532809734344482 ;  /* 0xbe763c8b07007423 */ /* 0x000fe20000010000 */
[----:B------:R-:W-:Y:S01]  /*4b20*/  FFMA.FTZ R8, R11, R8, -0.24046532809734344482 ;  /* 0xbe763c8b0b087423 */ /* 0x000fe20000010008 */
[----:B------:R-:W1:Y:S08]  /*4b30*/  LDC.64 R14, c[0x0][0x398] ;  /* 0x0000e600ff0e7b82 */ /* 0x000e700000000a00 */
[----:B------:R-:W-:Y:S01]  /*4b40*/  BAR.SYNC.DEFER_BLOCKING 0x0 ;  /* 0x0000000000007b1d */ /* 0x000fe20000010000 */
[----:B------:R-:W-:Y:S01]  /*4b50*/  FFMA.FTZ R0, R7, R0, 0.28857114911079406738 ;  /* 0x3e93bf9907007423 */ /* 0x000fe20000010000 */
[----:B------:R-:W-:Y:S01]  /*4b60*/  FFMA.FTZ R8, R11, R8, 0.28857114911079406738 ;  /* 0x3e93bf990b087423 */ /* 0x000fe20000010008 */
[----:B------:R-:W-:Y:S01]  /*4b70*/  ISETP.GE.U32.AND P2, PT, R31, 0x7f800000, PT ;  /* 0x7f8000001f00780c */ /* 0x000fe20003f46070 */
[----:B------:R-:W-:Y:S01]  /*4b80*/  USHF.L.U32 UR8, UR4, 0x1, URZ ;  /* 0x0000000104087899 */ /* 0x000fe200080006ff */
[----:B------:R-:W-:Y:S01]  /*4b90*/  FFMA.FTZ R0, R7, R0, -0.36067417263984680176 ;  /* 0xbeb8aa4907007423 */ /* 0x000fe20000010000 */
[----:B------:R-:W-:Y:S01]  /*4ba0*/  FFMA.FTZ R12, R11, R8, -0.36067417263984680176 ;  /* 0xbeb8aa490b0c7423 */ /* 0x000fe20000010008 */
[----:B------:R-:W-:-:S02]  /*4bb0*/  FSEL R9, RZ, -23, P4 ;  /* 0xc1b80000ff097808 */ /* 0x000fc40002000000 */
[----:B------:R-:W-:Y:S01]  /*4bc0*/  FFMA.FTZ R8, R7, R0, 0.48089820146560668945 ;  /* 0x3ef6384a07087423 */ /* 0x000fe20000010000 */
[----:B------:R-:W-:Y:S01]  /*4bd0*/  FFMA.FTZ R12, R11, R12, 0.48089820146560668945 ;  /* 0x3ef6384a0b0c7423 */ /* 0x000fe2000001000c */
[----:B------:R-:W-:Y:S02]  /*4be0*/  FSEL R0, RZ, -23, P3 ;  /* 0xc1b80000ff007808 */ /* 0x000fe40001800000 */
[----:B------:R-:W-:Y:S01]  /*4bf0*/  FFMA.FTZ R8, R7, R8, -0.72134751081466674805 ;  /* 0xbf38aa3b07087423 */ /* 0x000fe20000010008 */
[----:B------:R-:W-:Y:S01]  /*4c00*/  FFMA.FTZ R12, R11, R12, -0.72134751081466674805 ;  /* 0xbf38aa3b0b0c7423 */ /* 0x000fe2000001000c */
[----:B------:R-:W-:Y:S01]  /*4c10*/  I2FP.F32.S32 R10, R10 ;  /* 0x0000000a000a7245 */ /* 0x000fe20000201400 */
[----:B------:R-:W-:Y:S01]  /*4c20*/  FFMA.FTZ R0, R3, 1.1920928955078125e-07, R0 ;  /* 0x3400000003007823 */ /* 0x000fe20000010000 */
[----:B------:R-:W-:Y:S01]  /*4c30*/  FMUL R8, R7, R8 ;  /* 0x0000000807087220 */ /* 0x000fe20000400000 */
[----:B------:R-:W-:Y:S01]  /*4c40*/  FMUL R12, R11, R12 ;  /* 0x0000000c0b0c7220 */ /* 0x000fe20000400000 */
[----:B------:R-:W-:Y:S01]  /*4c50*/  ISETP.GE.U32.AND P3, PT, R33, 0x7f800000, PT ;  /* 0x7f8000002100780c */ /* 0x000fe20003f66070 */
[----:B------:R-:W-:Y:S01]  /*4c60*/  FFMA.FTZ R9, R10, 1.1920928955078125e-07, R9 ;  /* 0x340000000a097823 */ /* 0x000fe20000010009 */
[----:B------:R-:W-:Y:S01]  /*4c70*/  FMUL R8, R7, R8 ;  /* 0x0000000807087220 */ /* 0x000fe20000400000 */
[----:B------:R-:W-:Y:S01]  /*4c80*/  FMUL R12, R11, R12 ;  /* 0x0000000c0b0c7220 */ /* 0x000fe20000400000 */
[----:B0-----:R-:W-:Y:S01]  /*4c90*/  IMAD R13, R6, R16, RZ ;  /* 0x00000010060d7224 */ /* 0x001fe200078e02ff */
[----:B------:R-:W0:Y:S01]  /*4ca0*/  LDS.64 R26, [R27] ;  /* 0x000000001b1a7984 */ /* 0x000e220000000a00 */
[----:B------:R-:W-:Y:S01]  /*4cb0*/  FFMA.FTZ R7, R7, 1.4426950216293334961, R8 ;  /* 0x3fb8aa3b07077823 */ /* 0x000fe20000010008 */
[----:B------:R-:W-:Y:S01]  /*4cc0*/  FFMA.FTZ R12, R11, 1.4426950216293334961, R12 ;  /* 0x3fb8aa3b0b0c7823 */ /* 0x000fe2000001000c */
[----:B------:R-:W-:Y:S01]  /*4cd0*/  @P2 IMAD.MOV.U32 R8, RZ, RZ, 0x7f800000 ;  /* 0x7f800000ff082424 */ /* 0x000fe200078e00ff */
[----:B------:R-:W-:Y:S01]  /*4ce0*/  FSETP.NEU.AND P1, PT, R31, RZ, PT ;  /* 0x000000ff1f00720b */ /* 0x000fe20003f2d000 */
[----:B------:R-:W-:Y:S01]  /*4cf0*/  FADD R0, R0, R7 ;  /* 0x0000000700007221 */ /* 0x000fe20000000000 */
[----:B------:R-:W-:-:S02]  /*4d00*/  IMAD R7, R2, UR5, RZ ;  /* 0x0000000502077c24 */ /* 0x000fc4000f8e02ff */
[----:B------:R-:W-:Y:S01]  /*4d10*/  FADD R3, R9, R12 ;  /* 0x0000000c09037221 */ /* 0x000fe20000000000 */
[----:B------:R-:W-:Y:S01]  /*4d20*/  IMAD R11, R4, R16, RZ ;  /* 0x00000010040b7224 */ /* 0x000fe200078e02ff */
[----:B------:R-:W-:Y:S01]  /*4d30*/  UIMAD.WIDE UR4, UR4, 0x2, URZ ;  /* 0x00000002040478a5 */ /* 0x000fe2000f8e02ff */
[----:B------:R-:W-:Y:S02]  /*4d40*/  IMAD.SHL.U32 R9, R7, 0x2, RZ ;  /* 0x0000000207097824 */ /* 0x000fe400078e00ff */
[----:B------:R-:W-:Y:S01]  /*4d50*/  @P2 FFMA.FTZ R0, R31, R8, +INF ;  /* 0x7f8000001f002423 */ /* 0x000fe20000010008 */
[----:B------:R-:W-:Y:S01]  /*4d60*/  IMAD.HI R4, R7, 0x2, RZ ;  /* 0x0000000207047827 */ /* 0x000fe200078e02ff */
[----:B------:R-:W-:Y:S02]  /*4d70*/  @P3 MOV R8, 0x7f800000 ;  /* 0x7f80000000083802 */ /* 0x000fe40000000f00 */
[----:B-1----:R-:W-:Y:S01]  /*4d80*/  IADD3 R12, P4, P5, R9, UR8, R14 ;  /* 0x00000008090c7c10 */ /* 0x002fe2000fd9e00e */
[----:B------:R-:W-:Y:S01]  /*4d90*/  IMAD R9, R16, 0x8, R11 ;  /* 0x0000000810097824 */ /* 0x000fe200078e020b */
[C---:B------:R-:W-:Y:S01]  /*4da0*/  FSETP.NEU.AND P2, PT, R33.reuse, RZ, PT ;  /* 0x000000ff2100720b */ /* 0x040fe20003f4d000 */
[----:B------:R-:W-:Y:S01]  /*4db0*/  @P3 FFMA.FTZ R3, R33, R8, +INF ;  /* 0x7f80000021033423 */ /* 0x000fe20000010008 */
[----:B------:R-:W-:Y:S01]  /*4dc0*/  IADD3.X R14, PT, PT, R4, UR5, R15, P4, P5 ;  /* 0x00000005040e7c10 */ /* 0x000fe2000a7ea40f */
[----:B------:R-:W-:Y:S01]  /*4dd0*/  IMAD R4, R16, 0x8, R9 ;  /* 0x0000000810047824 */ /* 0x000fe200078e0209 */
[-C--:B------:R-:W-:Y:S01]  /*4de0*/  LEA R6, P3, R11, R12.reuse, 0x1 ;  /* 0x0000000c0b067211 */ /* 0x080fe200078608ff */
[----:B------:R-:W1:Y:S01]  /*4df0*/  LDCU UR4, c[0x0][0x3ec] ;  /* 0x00007d80ff0477ac */ /* 0x000e620008000800 */
[-C--:B------:R-:W-:Y:S01]  /*4e00*/  LEA R8, P4, R9, R12.reuse, 0x1 ;  /* 0x0000000c09087211 */ /* 0x080fe200078808ff */
[----:B------:R-:W2:Y:S01]  /*4e10*/  LDC.64 R16, c[0x0][0x3a0] ;  /* 0x0000e800ff107b82 */ /* 0x000ea20000000a00 */
[----:B------:R-:W-:-:S02]  /*4e20*/  LEA R10, P5, R4, R12, 0x1 ;  /* 0x0000000c040a7211 */ /* 0x000fc400078a08ff */
[----:B------:R-:W-:Y:S02]  /*4e30*/  LEA.HI.X.SX32 R7, R11, R14, 0x1, P3 ;  /* 0x0000000e0b077211 */ /* 0x000fe400018f0eff */
[----:B------:R-:W-:Y:S02]  /*4e40*/  LEA R12, P6, R13, R12, 0x1 ;  /* 0x0000000c0d0c7211 */ /* 0x000fe400078c08ff */
[-C--:B------:R-:W-:Y:S02]  /*4e50*/  LEA.HI.X.SX32 R11, R4, R14.reuse, 0x1, P5 ;  /* 0x0000000e040b7211 */ /* 0x080fe400028f0eff */
[-C--:B------:R-:W-:Y:S02]  /*4e60*/  LEA.HI.X.SX32 R9, R9, R14.reuse, 0x1, P4 ;  /* 0x0000000e09097211 */ /* 0x080fe400020f0eff */
[----:B------:R-:W-:Y:S02]  /*4e70*/  LEA.HI.X.SX32 R13, R13, R14, 0x1, P6 ;  /* 0x0000000e0d0d7211 */ /* 0x000fe400030f0eff */
[----:B------:R-:W-:-:S02]  /*4e80*/  FSEL R0, R0, -INF , P1 ;  /* 0xff80000000007808 */ /* 0x000fc40000800000 */
[----:B------:R-:W-:Y:S01]  /*4e90*/  FSEL R3, R3, -INF , P2 ;  /* 0xff80000003037808 */ /* 0x000fe20001000000 */
[----:B0-----:R0:W-:Y:S01]  /*4ea0*/  STG.E.U16 desc[UR10][R6.64], R26 ;  /* 0x0000001a06007986 */ /* 0x0011e2000c10150a */
[----:B------:R-:W-:Y:S01]  /*4eb0*/  PRMT R4, R26, 0x7632, R4 ;  /* 0x000076321a047816 */ /* 0x000fe20000000004 */
[----:B------:R-:W-:Y:S01]  /*4ec0*/  FFMA R14, R0, 0.69314718246459960938, R29 ;  /* 0x3f317218000e7823 */ /* 0x000fe2000000001d */
[----:B------:R-:W-:Y:S01]  /*4ed0*/  LOP3.LUT R5, R5, 0x78, RZ, 0xc0, !PT ;  /* 0x0000007805057812 */ /* 0x000fe200078ec0ff */
[----:B------:R-:W-:Y:S01]  /*4ee0*/  FFMA R15, R3, 0.69314718246459960938, R32 ;  /* 0x3f317218030f7823 */ /* 0x000fe20000000020 */
[----:B-1----:R-:W-:Y:S01]  /*4ef0*/  UIMAD UR4, UR7, UR4, URZ ;  /* 0x00000004070472a4 */ /* 0x002fe2000f8e02ff */
[----:B------:R1:W-:Y:S01]  /*4f00*/  STG.E.U16 desc[UR10][R8.64], R4 ;  /* 0x0000000408007986 */ /* 0x0003e2000c10150a */
[C---:B------:R-:W-:Y:S01]  /*4f10*/  SHF.L.U32 R3, R2.reuse, 0x2, RZ ;  /* 0x0000000202037819 */ /* 0x040fe200000006ff */
[----:B------:R-:W-:Y:S01]  /*4f20*/  IMAD.HI R0, R2, 0x4, RZ ;  /* 0x0000000402007827 */ /* 0x000fe200078e02ff */
[----:B------:R-:W-:Y:S01]  /*4f30*/  USHF.L.U32 UR7, UR4, 0x2, URZ ;  /* 0x0000000204077899 */ /* 0x000fe200080006ff */
[----:B------:R1:W-:Y:S01]  /*4f40*/  STG.E.U16 desc[UR10][R10.64], R27 ;  /* 0x0000001b0a007986 */ /* 0x0003e2000c10150a */
[----:B------:R-:W-:Y:S01]  /*4f50*/  UIMAD.WIDE UR4, UR4, 0x4, URZ ;  /* 0x00000004040478a5 */ /* 0x000fe2000f8e02ff */
[----:B0-----:R-:W-:-:S03]  /*4f60*/  PRMT R7, R27, 0x7632, R7 ;  /* 0x000076321b077816 */ /* 0x001fc60000000007 */
[----:B--2---:R-:W-:Y:S02]  /*4f70*/  IADD3 R2, P1, P2, R3, UR7, R16 ;  /* 0x0000000703027c10 */ /* 0x004fe4000fa3e010 */
[----:B------:R1:W-:Y:S02]  /*4f80*/  STG.E.U16 desc[UR10][R12.64], R7 ;  /* 0x000000070c007986 */ /* 0x0003e4000c10150a */
[----:B------:R-:W-:Y:S01]  /*4f90*/  IADD3.X R3, PT, PT, R0, UR5, R17, P1, P2 ;  /* 0x0000000500037c10 */ /* 0x000fe20008fe4411 */
[----:B------:R-:W-:Y:S06]  /*4fa0*/  BAR.SYNC.DEFER_BLOCKING 0x0 ;  /* 0x0000000000007b1d */ /* 0x000fec0000010000 */
[----:B------:R1:W-:Y:S02]  /*4fb0*/  STS.64 [R5+UR6], R14 ;  /* 0x0000000e05007988 */ /* 0x0003e40008000a06 */
[----:B------:R-:W-:Y:S06]  /*4fc0*/  BAR.SYNC.DEFER_BLOCKING 0x0 ;  /* 0x0000000000007b1d */ /* 0x000fec0000010000 */
[----:B------:R-:W-:Y:S05]  /*4fd0*/  @P0 EXIT ;  /* 0x000000000000094d */ /* 0x000fea0003800000 */
[----:B-1----:R-:W0:Y:S04]  /*4fe0*/  LDS R5, [R28] ;  /* 0x000000001c057984 */ /* 0x002e280000000800 */
[----:B0-----:R-:W-:Y:S01]  /*4ff0*/  STG.E desc[UR10][R2.64], R5 ;  /* 0x0000000502007986 */ /* 0x001fe2000c10190a */
[----:B------:R-:W-:Y:S05]  /*5000*/  EXIT ;  /* 0x000000000000794d */ /* 0x000fea0003800000 */
.L_x_2:
[----:B------:R-:W-:-:S00]  /*5010*/  BRA `(.L_x_2) ;  /* 0xfffffffc00fc7947 */ /* 0x000fc0000383ffff */
[----:B------:R-:W-:-:S00]  /*5020*/  NOP ;  /* 0x0000000000007918 */ /* 0x000fc00000000000 */
        /* <DEDUP_REMOVED lines=13> */
.L_x_3:


//--------------------- .nv.global.init           --------------------------
	.section	.nv.global.init,"aw",@progbits
.nv.global.init:
	.type		_$_str,@object
	.size		_$_str,(.L_0 - _$_str)
_$_str:
        /*0000*/ 	.byte	0x5f, 0x5f, 0x43, 0x55, 0x44, 0x41, 0x5f, 0x46, 0x54, 0x5a, 0x00
.L_0:


//--------------------- .nv.shared.attn_fwd       --------------------------
	.section	.nv.shared.attn_fwd,"aw",@nobits
	.sectionflags	@""
	.align	16
	.zero		1024


//--------------------- .nv.shared.reserved.0     --------------------------
	.section	.nv.shared.reserved.0,"aw",@nobits
	.weak		__nv_reservedSMEM_offset_0_alias
	.size		__nv_reservedSMEM_offset_0_alias, 0, 64
	.other		__nv_reservedSMEM_offset_0_alias,@"STO_CUDA_RESERVED_SHARED STV_DEFAULT"
__nv_reservedSMEM_offset_0_alias:
	.zero		0
	.zero		64


//--------------------- .nv.constant0.attn_fwd    --------------------------
	.section	.nv.constant0.attn_fwd,"a",@progbits
	.sectionflags	@""
	.align	4
.nv.constant0.attn_fwd:
	.zero		1032


//--------------------- SYMBOLS --------------------------

	.type		.nv.reservedSmem.offset0,@object
	.size		.nv.reservedSmem.offset0,0x4
	.type		.nv.reservedSmem.cap,@object
	.size		.nv.reservedSmem.cap,0x4
